// auto-generated by cutlass_sweep.sparse_gemm — config: {"arch": "sm_90", "cluster_m": 1, "cluster_n": 1, "dtype": "int8", "tile_k": 64, "tile_m": 256, "tile_n": 128}
#include "cutlass/cutlass.h"
#include "cutlass/gemm/collective/collective_builder.hpp"
#include "cutlass/gemm/device/gemm_universal_adapter.h"
#include "cutlass/gemm/kernel/gemm_universal.hpp"
#include "cutlass/epilogue/collective/collective_builder.hpp"

using Elem = int8_t;
using Acc  = int32_t;
using TileShape    = cute::Shape<cute::_256, cute::_128, cute::_64>;
using ClusterShape = cute::Shape<cute::_1, cute::_1, cute::_1>;

using CollectiveEpilogue = typename cutlass::epilogue::collective::CollectiveBuilder<
    cutlass::arch::Sm90, cutlass::arch::OpClassSparseTensorOp,
    TileShape, ClusterShape,
    cutlass::epilogue::collective::EpilogueTileAuto,
    Acc, Acc,
    Acc, cutlass::layout::ColumnMajor, 128 / cutlass::sizeof_bits<Acc>::value,
    Acc, cutlass::layout::ColumnMajor, 128 / cutlass::sizeof_bits<Acc>::value,
    cutlass::epilogue::collective::EpilogueScheduleAuto
  >::CollectiveOp;

using CollectiveMainloop = typename cutlass::gemm::collective::CollectiveBuilder<
    cutlass::arch::Sm90, cutlass::arch::OpClassSparseTensorOp,
    Elem, cutlass::layout::RowMajor, 128 / cutlass::sizeof_bits<Elem>::value,
    Elem, cutlass::layout::ColumnMajor, 128 / cutlass::sizeof_bits<Elem>::value,
    Acc,
    TileShape, ClusterShape,
    cutlass::gemm::collective::StageCountAutoCarveout<static_cast<int>(sizeof(typename CollectiveEpilogue::SharedStorage))>,
    cutlass::gemm::collective::KernelScheduleAuto
  >::CollectiveOp;

using GemmKernel = cutlass::gemm::kernel::GemmUniversal<
    cute::Shape<int,int,int,int>,
    CollectiveMainloop,
    CollectiveEpilogue
>;
using Gemm = cutlass::gemm::device::GemmUniversalAdapter<GemmKernel>;

auto* _anchor = &cutlass::device_kernel<GemmKernel>;


// ===== COMPILED SASS (sm_90a) =====

	.target	sm_90a

	.elftype	@"ET_EXEC"


//--------------------- .note.nv.tkinfo           --------------------------
	.section	.note.nv.tkinfo,"",@"SHT_NOTE"
	.sectionflags	@"SHF_NOTE_NV_TKINFO"
	.tkinfo
        /*0018*/ 	.word	0x00000002
        /*0030*/ 	.string	""
        /*0030*/ 	.string	"ptxas"
        /*0030*/ 	.string	"Cuda compilation tools, release 13.0, V13.0.88"
        /*0030*/ 	.string	"Build cuda_13.0.r13.0/compiler.36424714_0"
        /*0030*/ 	.string	"-arch sm_90a -m 64 "



//--------------------- .note.nv.cuinfo           --------------------------
	.section	.note.nv.cuinfo,"",@"SHT_NOTE"
	.sectionflags	@"SHF_NOTE_NV_CUINFO"
        /*0018*/ 	.short	0x0002
        /*001a*/ 	.short	0x005a
        /*001c*/ 	.short	0x0082
	.zero		2


//--------------------- .nv.info                  --------------------------
	.section	.nv.info,"",@"SHT_CUDA_INFO"
	.align	4


	//----- nvinfo : EIATTR_REGCOUNT
	.align		4
        /*0000*/ 	.byte	0x04, 0x2f
        /*0002*/ 	.short	(.L_12 - .L_11)
	.align		4
.L_11:
        /*0004*/ 	.word	index@(_ZN7cutlass13device_kernelINS_4gemm6kernel13GemmUniversalIN4cute5tupleIJiiiiEEENS1_10collective13CollectiveMmaINS1_40MainloopSm90TmaGmmaWarpSpecializedSparseILi12ENS5_IJNS4_1CILi1EEESB_SB_EEENS1_35KernelTmaWarpSpecializedCooperativeEEENS5_IJNSA_ILi256EEENSA_ILi128EEENSA_ILi64EEEEEEaNS5_IJNS4_6LayoutINS5_IJiNS5_IJNSA_ILi2EEEiEEEiEEENS5_IJlNS5_IJSB_SK_EEElEEEEENSJ_INS5_IJNS5_IJSH_iEEESQ_iEEENS5_IJNS5_IJSH_NSA_ILi4096EEEEEENS5_IJSB_lEEElEEEEEEEEaNS5_IJlSB_lEEENS4_8TiledMMAINS4_8MMA_AtomIJNS4_4SM904GMMA6SPARSE28GMMA_64x128x64_S32S8S8_SS_TNILNS12_9SparseSelE0EEEEEENSJ_INS5_IJSK_SB_SB_EEENS5_IJSB_NSA_ILi0EEES19_EEEEENS5_IJNS4_10UnderscoreES1C_S1C_EEEEENS4_13SM90_TMA_LOADENS4_14ComposedLayoutINS4_7SwizzleILi1ELi4ELi3EEENS4_25smem_sparse_ptr_flag_bitsILi2ELi8EEENSJ_INS5_IJNS5_IJSB_NSA_ILi8EEEEEENS5_IJSK_NSA_ILi32EEEEEEEEENS5_IJNS5_IJS19_SH_EEESN_EEEEEEEvNS4_8identityES1F_NS1G_INS1H_ILi2ELi4ELi3EEENS4_18smem_ptr_flag_bitsILi8EEENSJ_INS5_IJS1L_SH_EEENS5_IJSH_SB_EEEEEEEvS1U_EENS_8epilogue10collective6detail29Sm90TmaWarpSpecializedAdapterINS24_15DefaultEpilogueIiNS5_IJSB_llEEES28_NS23_6thread17LinearCombinationIiLi1EiiLNS29_9ScaleType4KindE0ELNS_15FloatRoundStyleE2EiEENS1_15EpilogueDefaultEEEEEvvEEEEvNT_6ParamsE)
        /*0008*/ 	.word	0x000000a8


	//----- nvinfo : EIATTR_FRAME_SIZE
	.align		4
.L_12:
        /*000c*/ 	.byte	0x04, 0x11
        /*000e*/ 	.short	(.L_14 - .L_13)
	.align		4
.L_13:
        /*0010*/ 	.word	index@(_ZN7cutlass13device_kernelINS_4gemm6kernel13GemmUniversalIN4cute5tupleIJiiiiEEENS1_10collective13CollectiveMmaINS1_40MainloopSm90TmaGmmaWarpSpecializedSparseILi12ENS5_IJNS4_1CILi1EEESB_SB_EEENS1_35KernelTmaWarpSpecializedCooperativeEEENS5_IJNSA_ILi256EEENSA_ILi128EEENSA_ILi64EEEEEEaNS5_IJNS4_6LayoutINS5_IJiNS5_IJNSA_ILi2EEEiEEEiEEENS5_IJlNS5_IJSB_SK_EEElEEEEENSJ_INS5_IJNS5_IJSH_iEEESQ_iEEENS5_IJNS5_IJSH_NSA_ILi4096EEEEEENS5_IJSB_lEEElEEEEEEEEaNS5_IJlSB_lEEENS4_8TiledMMAINS4_8MMA_AtomIJNS4_4SM904GMMA6SPARSE28GMMA_64x128x64_S32S8S8_SS_TNILNS12_9SparseSelE0EEEEEENSJ_INS5_IJSK_SB_SB_EEENS5_IJSB_NSA_ILi0EEES19_EEEEENS5_IJNS4_10UnderscoreES1C_S1C_EEEEENS4_13SM90_TMA_LOADENS4_14ComposedLayoutINS4_7SwizzleILi1ELi4ELi3EEENS4_25smem_sparse_ptr_flag_bitsILi2ELi8EEENSJ_INS5_IJNS5_IJSB_NSA_ILi8EEEEEENS5_IJSK_NSA_ILi32EEEEEEEEENS5_IJNS5_IJS19_SH_EEESN_EEEEEEEvNS4_8identityES1F_NS1G_INS1H_ILi2ELi4ELi3EEENS4_18smem_ptr_flag_bitsILi8EEENSJ_INS5_IJS1L_SH_EEENS5_IJSH_SB_EEEEEEEvS1U_EENS_8epilogue10collective6detail29Sm90TmaWarpSpecializedAdapterINS24_15DefaultEpilogueIiNS5_IJSB_llEEES28_NS23_6thread17LinearCombinationIiLi1EiiLNS29_9ScaleType4KindE0ELNS_15FloatRoundStyleE2EiEENS1_15EpilogueDefaultEEEEEvvEEEEvNT_6ParamsE)
        /*0014*/ 	.word	0x00000000


	//----- nvinfo : EIATTR_MIN_STACK_SIZE
	.align		4
.L_14:
        /*0018*/ 	.byte	0x04, 0x12
        /*001a*/ 	.short	(.L_16 - .L_15)
	.align		4
.L_15:
        /*001c*/ 	.word	index@(_ZN7cutlass13device_kernelINS_4gemm6kernel13GemmUniversalIN4cute5tupleIJiiiiEEENS1_10collective13CollectiveMmaINS1_40MainloopSm90TmaGmmaWarpSpecializedSparseILi12ENS5_IJNS4_1CILi1EEESB_SB_EEENS1_35KernelTmaWarpSpecializedCooperativeEEENS5_IJNSA_ILi256EEENSA_ILi128EEENSA_ILi64EEEEEEaNS5_IJNS4_6LayoutINS5_IJiNS5_IJNSA_ILi2EEEiEEEiEEENS5_IJlNS5_IJSB_SK_EEElEEEEENSJ_INS5_IJNS5_IJSH_iEEESQ_iEEENS5_IJNS5_IJSH_NSA_ILi4096EEEEEENS5_IJSB_lEEElEEEEEEEEaNS5_IJlSB_lEEENS4_8TiledMMAINS4_8MMA_AtomIJNS4_4SM904GMMA6SPARSE28GMMA_64x128x64_S32S8S8_SS_TNILNS12_9SparseSelE0EEEEEENSJ_INS5_IJSK_SB_SB_EEENS5_IJSB_NSA_ILi0EEES19_EEEEENS5_IJNS4_10UnderscoreES1C_S1C_EEEEENS4_13SM90_TMA_LOADENS4_14ComposedLayoutINS4_7SwizzleILi1ELi4ELi3EEENS4_25smem_sparse_ptr_flag_bitsILi2ELi8EEENSJ_INS5_IJNS5_IJSB_NSA_ILi8EEEEEENS5_IJSK_NSA_ILi32EEEEEEEEENS5_IJNS5_IJS19_SH_EEESN_EEEEEEEvNS4_8identityES1F_NS1G_INS1H_ILi2ELi4ELi3EEENS4_18smem_ptr_flag_bitsILi8EEENSJ_INS5_IJS1L_SH_EEENS5_IJSH_SB_EEEEEEEvS1U_EENS_8epilogue10collective6detail29Sm90TmaWarpSpecializedAdapterINS24_15DefaultEpilogueIiNS5_IJSB_llEEES28_NS23_6thread17LinearCombinationIiLi1EiiLNS29_9ScaleType4KindE0ELNS_15FloatRoundStyleE2EiEENS1_15EpilogueDefaultEEEEEvvEEEEvNT_6ParamsE)
        /*0020*/ 	.word	0x00000000
.L_16:


//--------------------- .nv.compat                --------------------------
	.section	.nv.compat,"",@"SHT_CUDA_COMPAT_INFO"
	.align	4
        /*0000*/ 	.byte	0x02, 0x09, 0x01, 0x00, 0x02, 0x02, 0x04, 0x00, 0x02, 0x05, 0x05, 0x00, 0x03, 0x07, 0x01, 0x01
        /*0010*/ 	.byte	0x02, 0x03, 0x01, 0x00, 0x02, 0x06, 0x01, 0x00, 0x04, 0x0b, 0x08, 0x00, 0x00, 0x00, 0x00, 0x00
        /*0020*/ 	.byte	0x00, 0x00, 0x00, 0x00


//--------------------- .nv.info._ZN7cutlass13device_kernelINS_4gemm6kernel13GemmUniversalIN4cute5tupleIJiiiiEEENS1_10collective13CollectiveMmaINS1_40MainloopSm90TmaGmmaWarpSpecializedSparseILi12ENS5_IJNS4_1CILi1EEESB_SB_EEENS1_35KernelTmaWarpSpecializedCooperativeEEENS5_IJNSA_ILi256EEENSA_ILi128EEENSA_ILi64EEEEEEaNS5_IJNS4_6LayoutINS5_IJiNS5_IJNSA_ILi2EEEiEEEiEEENS5_IJlNS5_IJSB_SK_EEElEEEEENSJ_INS5_IJNS5_IJSH_iEEESQ_iEEENS5_IJNS5_IJSH_NSA_ILi4096EEEEEENS5_IJSB_lEEElEEEEEEEEaNS5_IJlSB_lEEENS4_8TiledMMAINS4_8MMA_AtomIJNS4_4SM904GMMA6SPARSE28GMMA_64x128x64_S32S8S8_SS_TNILNS12_9SparseSelE0EEEEEENSJ_INS5_IJSK_SB_SB_EEENS5_IJSB_NSA_ILi0EEES19_EEEEENS5_IJNS4_10UnderscoreES1C_S1C_EEEEENS4_13SM90_TMA_LOADENS4_14ComposedLayoutINS4_7SwizzleILi1ELi4ELi3EEENS4_25smem_sparse_ptr_flag_bitsILi2ELi8EEENSJ_INS5_IJNS5_IJSB_NSA_ILi8EEEEEENS5_IJSK_NSA_ILi32EEEEEEEEENS5_IJNS5_IJS19_SH_EEESN_EEEEEEEvNS4_8identityES1F_NS1G_INS1H_ILi2ELi4ELi3EEENS4_18smem_ptr_flag_bitsILi8EEENSJ_INS5_IJS1L_SH_EEENS5_IJSH_SB_EEEEEEEvS1U_EENS_8epilogue10collective6detail29Sm90TmaWarpSpecializedAdapterINS24_15DefaultEpilogueIiNS5_IJSB_llEEES28_NS23_6thread17LinearCombinationIiLi1EiiLNS29_9ScaleType4KindE0ELNS_15FloatRoundStyleE2EiEENS1_15EpilogueDefaultEEEEEvvEEEEvNT_6ParamsE --------------------------
	.section	.nv.info._ZN7cutlass13device_kernelINS_4gemm6kernel13GemmUniversalIN4cute5tupleIJiiiiEEENS1_10collective13CollectiveMmaINS1_40MainloopSm90TmaGmmaWarpSpecializedSparseILi12ENS5_IJNS4_1CILi1EEESB_SB_EEENS1_35KernelTmaWarpSpecializedCooperativeEEENS5_IJNSA_ILi256EEENSA_ILi128EEENSA_ILi64EEEEEEaNS5_IJNS4_6LayoutINS5_IJiNS5_IJNSA_ILi2EEEiEEEiEEENS5_IJlNS5_IJSB_SK_EEElEEEEENSJ_INS5_IJNS5_IJSH_iEEESQ_iEEENS5_IJNS5_IJSH_NSA_ILi4096EEEEEENS5_IJSB_lEEElEEEEEEEEaNS5_IJlSB_lEEENS4_8TiledMMAINS4_8MMA_AtomIJNS4_4SM904GMMA6SPARSE28GMMA_64x128x64_S32S8S8_SS_TNILNS12_9SparseSelE0EEEEEENSJ_INS5_IJSK_SB_SB_EEENS5_IJSB_NSA_ILi0EEES19_EEEEENS5_IJNS4_10UnderscoreES1C_S1C_EEEEENS4_13SM90_TMA_LOADENS4_14ComposedLayoutINS4_7SwizzleILi1ELi4ELi3EEENS4_25smem_sparse_ptr_flag_bitsILi2ELi8EEENSJ_INS5_IJNS5_IJSB_NSA_ILi8EEEEEENS5_IJSK_NSA_ILi32EEEEEEEEENS5_IJNS5_IJS19_SH_EEESN_EEEEEEEvNS4_8identityES1F_NS1G_INS1H_ILi2ELi4ELi3EEENS4_18smem_ptr_flag_bitsILi8EEENSJ_INS5_IJS1L_SH_EEENS5_IJSH_SB_EEEEEEEvS1U_EENS_8epilogue10collective6detail29Sm90TmaWarpSpecializedAdapterINS24_15DefaultEpilogueIiNS5_IJSB_llEEES28_NS23_6thread17LinearCombinationIiLi1EiiLNS29_9ScaleType4KindE0ELNS_15FloatRoundStyleE2EiEENS1_15EpilogueDefaultEEEEEvvEEEEvNT_6ParamsE,"",@"SHT_CUDA_INFO"
	.sectionflags	@""
	.align	4


	//----- nvinfo : EIATTR_CUDA_API_VERSION
	.align		4
        /*0000*/ 	.byte	0x04, 0x37
        /*0002*/ 	.short	(.L_18 - .L_17)
.L_17:
        /*0004*/ 	.word	0x00000082


	//----- nvinfo : EIATTR_KPARAM_INFO
	.align		4
.L_18:
        /*0008*/ 	.byte	0x04, 0x17
        /*000a*/ 	.short	(.L_20 - .L_19)
.L_19:
        /*000c*/ 	.word	0x00000000
        /*0010*/ 	.short	0x0000
        /*0012*/ 	.short	0x0070
        /*0014*/ 	.byte	0x00, 0xf0, 0x01, 0x14


	//----- nvinfo : EIATTR_SPARSE_MMA_MASK
	.align		4
.L_20:
        /*0018*/ 	.byte	0x03, 0x50
        /*001a*/ 	.short	0x0004


	//----- nvinfo : EIATTR_MAXREG_COUNT
	.align		4
        /*001c*/ 	.byte	0x03, 0x1b
        /*001e*/ 	.short	0x00a8


	//----- nvinfo : EIATTR_NUM_BARRIERS
	.align		4
        /*0020*/ 	.byte	0x02, 0x4c
        /*0022*/ 	.byte	0x01
	.zero		1


	//----- nvinfo : EIATTR_MERCURY_ISA_VERSION
	.align		4
        /*0024*/ 	.byte	0x03, 0x5f
        /*0026*/ 	.short	0x0101


	//----- nvinfo : EIATTR_INT_WARP_WIDE_INSTR_OFFSETS
	.align		4
        /*0028*/ 	.byte	0x04, 0x31
        /*002a*/ 	.short	(.L_22 - .L_21)


	//   ....[0]....
.L_21:
        /*002c*/ 	.word	0x00000510


	//   ....[1]....
        /*0030*/ 	.word	0x00000520


	//   ....[2]....
        /*0034*/ 	.word	0x00000610


	//----- nvinfo : EIATTR_COOP_GROUP_MASK_REGIDS
	.align		4
.L_22:
        /*0038*/ 	.byte	0x04, 0x29
        /*003a*/ 	.short	(.L_24 - .L_23)


	//   ....[0]....
.L_23:
        /*003c*/ 	.word	0xffffffff


	//   ....[1]....
        /*0040*/ 	.word	0xffffffff


	//   ....[2]....
        /*0044*/ 	.word	0xffffffff


	//   ....[3]....
        /*0048*/ 	.word	0xffffffff


	//   ....[4]....
        /*004c*/ 	.word	0xffffffff


	//----- nvinfo : EIATTR_COOP_GROUP_INSTR_OFFSETS
	.align		4
.L_24:
        /*0050*/ 	.byte	0x04, 0x28
        /*0052*/ 	.short	(.L_26 - .L_25)


	//   ....[0]....
.L_25:
        /*0054*/ 	.word	0x00000060


	//   ....[1]....
        /*0058*/ 	.word	0x00000070


	//   ....[2]....
        /*005c*/ 	.word	0x00000160


	//   ....[3]....
        /*0060*/ 	.word	0x00000420


	//   ....[4]....
        /*0064*/ 	.word	0x00001120


	//----- nvinfo : EIATTR_REG_RECONFIG
	.align		4
.L_26:
        /*0068*/ 	.byte	0x01, 0x54
	.zero		2


	//----- nvinfo : EIATTR_MBARRIER_INSTR_OFFSETS
	.align		4
        /*006c*/ 	.byte	0x04, 0x39
        /*006e*/ 	.short	(.L_28 - .L_27)


	//   ....[0]....
.L_27:
        /*0070*/ 	.word	0x00000280
        /*0074*/ 	.word	0x000000ff
        /*0078*/ 	.word	0x00000000
        /*007c*/ 	.short	0x0100
        /*007e*/ 	.byte	0x08
	.zero		1


	//   ....[1]....
        /*0080*/ 	.word	0x00000290
        /*0084*/ 	.word	0x000000ff
        /*0088*/ 	.word	0x00000060
        /*008c*/ 	.short	0x0100
        /*008e*/ 	.byte	0x08
	.zero		1


	//   ....[2]....
        /*0090*/ 	.word	0x000002a0
        /*0094*/ 	.word	0x000000ff
        /*0098*/ 	.word	0x00000008
        /*009c*/ 	.short	0x0100
        /*009e*/ 	.byte	0x08
	.zero		1


	//   ....[3]....
        /*00a0*/ 	.word	0x000002b0
        /*00a4*/ 	.word	0x000000ff
        /*00a8*/ 	.word	0x00000068
        /*00ac*/ 	.short	0x0100
        /*00ae*/ 	.byte	0x08
	.zero		1


	//   ....[4]....
        /*00b0*/ 	.word	0x000002c0
        /*00b4*/ 	.word	0x000000ff
        /*00b8*/ 	.word	0x00000010
        /*00bc*/ 	.short	0x0100
        /*00be*/ 	.byte	0x08
	.zero		1


	//   ....[5]....
        /*00c0*/ 	.word	0x000002d0
        /*00c4*/ 	.word	0x000000ff
        /*00c8*/ 	.word	0x00000070
        /*00cc*/ 	.short	0x0100
        /*00ce*/ 	.byte	0x08
	.zero		1


	//   ....[6]....
        /*00d0*/ 	.word	0x000002e0
        /*00d4*/ 	.word	0x000000ff
        /*00d8*/ 	.word	0x00000018
        /*00dc*/ 	.short	0x0100
        /*00de*/ 	.byte	0x08
	.zero		1


	//   ....[7]....
        /*00e0*/ 	.word	0x000002f0
        /*00e4*/ 	.word	0x000000ff
        /*00e8*/ 	.word	0x00000078
        /*00ec*/ 	.short	0x0100
        /*00ee*/ 	.byte	0x08
	.zero		1


	//   ....[8]....
        /*00f0*/ 	.word	0x00000300
        /*00f4*/ 	.word	0x000000ff
        /*00f8*/ 	.word	0x00000020
        /*00fc*/ 	.short	0x0100
        /*00fe*/ 	.byte	0x08
	.zero		1


	//   ....[9]....
        /*0100*/ 	.word	0x00000310
        /*0104*/ 	.word	0x000000ff
        /*0108*/ 	.word	0x00000080
        /*010c*/ 	.short	0x0100
        /*010e*/ 	.byte	0x08
	.zero		1


	//   ....[10]....
        /*0110*/ 	.word	0x00000320
        /*0114*/ 	.word	0x000000ff
        /*0118*/ 	.word	0x00000028
        /*011c*/ 	.short	0x0100
        /*011e*/ 	.byte	0x08
	.zero		1


	//   ....[11]....
        /*0120*/ 	.word	0x00000330
        /*0124*/ 	.word	0x000000ff
        /*0128*/ 	.word	0x00000088
        /*012c*/ 	.short	0x0100
        /*012e*/ 	.byte	0x08
	.zero		1


	//   ....[12]....
        /*0130*/ 	.word	0x00000340
        /*0134*/ 	.word	0x000000ff
        /*0138*/ 	.word	0x00000030
        /*013c*/ 	.short	0x0100
        /*013e*/ 	.byte	0x08
	.zero		1


	//   ....[13]....
        /*0140*/ 	.word	0x00000350
        /*0144*/ 	.word	0x000000ff
        /*0148*/ 	.word	0x00000090
        /*014c*/ 	.short	0x0100
        /*014e*/ 	.byte	0x08
	.zero		1


	//   ....[14]....
        /*0150*/ 	.word	0x00000360
        /*0154*/ 	.word	0x000000ff
        /*0158*/ 	.word	0x00000038
        /*015c*/ 	.short	0x0100
        /*015e*/ 	.byte	0x08
	.zero		1


	//   ....[15]....
        /*0160*/ 	.word	0x00000370
        /*0164*/ 	.word	0x000000ff
        /*0168*/ 	.word	0x00000098
        /*016c*/ 	.short	0x0100
        /*016e*/ 	.byte	0x08
	.zero		1


	//   ....[16]....
        /*0170*/ 	.word	0x00000380
        /*0174*/ 	.word	0x000000ff
        /*0178*/ 	.word	0x00000040
        /*017c*/ 	.short	0x0100
        /*017e*/ 	.byte	0x08
	.zero		1


	//   ....[17]....
        /*0180*/ 	.word	0x00000390
        /*0184*/ 	.word	0x000000ff
        /*0188*/ 	.word	0x000000a0
        /*018c*/ 	.short	0x0100
        /*018e*/ 	.byte	0x08
	.zero		1


	//   ....[18]....
        /*0190*/ 	.word	0x000003a0
        /*0194*/ 	.word	0x000000ff
        /*0198*/ 	.word	0x00000048
        /*019c*/ 	.short	0x0100
        /*019e*/ 	.byte	0x08
	.zero		1


	//   ....[19]....
        /*01a0*/ 	.word	0x000003b0
        /*01a4*/ 	.word	0x000000ff
        /*01a8*/ 	.word	0x000000a8
        /*01ac*/ 	.short	0x0100
        /*01ae*/ 	.byte	0x08
	.zero		1


	//   ....[20]....
        /*01b0*/ 	.word	0x000003c0
        /*01b4*/ 	.word	0x000000ff
        /*01b8*/ 	.word	0x00000050
        /*01bc*/ 	.short	0x0100
        /*01be*/ 	.byte	0x08
	.zero		1


	//   ....[21]....
        /*01c0*/ 	.word	0x000003d0
        /*01c4*/ 	.word	0x000000ff
        /*01c8*/ 	.word	0x000000b0
        /*01cc*/ 	.short	0x0100
        /*01ce*/ 	.byte	0x08
	.zero		1


	//   ....[22]....
        /*01d0*/ 	.word	0x000003e0
        /*01d4*/ 	.word	0x000000ff
        /*01d8*/ 	.word	0x00000058
        /*01dc*/ 	.short	0x0100
        /*01de*/ 	.byte	0x08
	.zero		1


	//   ....[23]....
        /*01e0*/ 	.word	0x000003f0
        /*01e4*/ 	.word	0x000000ff
        /*01e8*/ 	.word	0x000000b8
        /*01ec*/ 	.short	0x0100
        /*01ee*/ 	.byte	0x08
	.zero		1


	//   ....[24]....
        /*01f0*/ 	.word	0x00000680
        /*01f4*/ 	.word	0x000000ff
        /*01f8*/ 	.word	0x000000d0
        /*01fc*/ 	.short	0x0100
        /*01fe*/ 	.byte	0x06
	.zero		1


	//   ....[25]....
        /*0200*/ 	.word	0x000006e0
        /*0204*/ 	.word	0x000000ff
        /*0208*/ 	.word	0x000000d8
        /*020c*/ 	.short	0x0100
        /*020e*/ 	.byte	0x06
	.zero		1


	//   ....[26]....
        /*0210*/ 	.word	0x00001630
        /*0214*/ 	.word	0x000000ff
        /*0218*/ 	.word	0x00000000
        /*021c*/ 	.short	0x010a
        /*021e*/ 	.byte	0x08
	.zero		1


	//   ....[27]....
        /*0220*/ 	.word	0x00001710
        /*0224*/ 	.word	0x000000ff
        /*0228*/ 	.word	0x00000000
        /*022c*/ 	.short	0x010a
        /*022e*/ 	.byte	0x08
	.zero		1


	//   ....[28]....
        /*0230*/ 	.word	0x000018a0
        /*0234*/ 	.word	0x000000ff
        /*0238*/ 	.word	0x00000000
        /*023c*/ 	.short	0x0101
        /*023e*/ 	.byte	0x08
	.zero		1


	//   ....[29]....
        /*0240*/ 	.word	0x0000acf0
        /*0244*/ 	.word	0x0000000e
        /*0248*/ 	.word	0x00000060
        /*024c*/ 	.short	0x010a
        /*024e*/ 	.byte	0x3f
	.zero		1


	//   ....[30]....
        /*0250*/ 	.word	0x0000b130
        /*0254*/ 	.word	0x00000008
        /*0258*/ 	.word	0x000000d8
        /*025c*/ 	.short	0x0101
        /*025e*/ 	.byte	0x3f
	.zero		1


	//   ....[31]....
        /*0260*/ 	.word	0x0000b830
        /*0264*/ 	.word	0x00000006
        /*0268*/ 	.word	0x00000000
        /*026c*/ 	.short	0x010a
        /*026e*/ 	.byte	0x3f
	.zero		1


	//   ....[32]....
        /*0270*/ 	.word	0x0000b8b0
        /*0274*/ 	.word	0x00000007
        /*0278*/ 	.word	0x00000000
        /*027c*/ 	.short	0x010a
        /*027e*/ 	.byte	0x3f
	.zero		1


	//   ....[33]....
        /*0280*/ 	.word	0x0000b940
        /*0284*/ 	.word	0x00000006
        /*0288*/ 	.word	0x00000000
        /*028c*/ 	.short	0x010a
        /*028e*/ 	.byte	0x3f
	.zero		1


	//   ....[34]....
        /*0290*/ 	.word	0x0000b9d0
        /*0294*/ 	.word	0x00000009
        /*0298*/ 	.word	0x00000000
        /*029c*/ 	.short	0x010a
        /*029e*/ 	.byte	0x3f
	.zero		1


	//   ....[35]....
        /*02a0*/ 	.word	0x0000ba60
        /*02a4*/ 	.word	0x00000006
        /*02a8*/ 	.word	0x00000000
        /*02ac*/ 	.short	0x010a
        /*02ae*/ 	.byte	0x3f
	.zero		1


	//   ....[36]....
        /*02b0*/ 	.word	0x0000baf0
        /*02b4*/ 	.word	0x00000009
        /*02b8*/ 	.word	0x00000000
        /*02bc*/ 	.short	0x010a
        /*02be*/ 	.byte	0x3f
	.zero		1


	//   ....[37]....
        /*02c0*/ 	.word	0x0000bb80
        /*02c4*/ 	.word	0x00000006
        /*02c8*/ 	.word	0x00000000
        /*02cc*/ 	.short	0x010a
        /*02ce*/ 	.byte	0x3f
	.zero		1


	//   ....[38]....
        /*02d0*/ 	.word	0x0000bc10
        /*02d4*/ 	.word	0x00000009
        /*02d8*/ 	.word	0x00000000
        /*02dc*/ 	.short	0x010a
        /*02de*/ 	.byte	0x3f
	.zero		1


	//   ....[39]....
        /*02e0*/ 	.word	0x0000bca0
        /*02e4*/ 	.word	0x00000006
        /*02e8*/ 	.word	0x00000000
        /*02ec*/ 	.short	0x010a
        /*02ee*/ 	.byte	0x3f
	.zero		1


	//   ....[40]....
        /*02f0*/ 	.word	0x0000bd30
        /*02f4*/ 	.word	0x00000009
        /*02f8*/ 	.word	0x00000000
        /*02fc*/ 	.short	0x010a
        /*02fe*/ 	.byte	0x3f
	.zero		1


	//   ....[41]....
        /*0300*/ 	.word	0x0000bdc0
        /*0304*/ 	.word	0x00000006
        /*0308*/ 	.word	0x00000000
        /*030c*/ 	.short	0x010a
        /*030e*/ 	.byte	0x3f
	.zero		1


	//   ....[42]....
        /*0310*/ 	.word	0x0000be50
        /*0314*/ 	.word	0x00000003
        /*0318*/ 	.word	0x00000000
        /*031c*/ 	.short	0x010a
        /*031e*/ 	.byte	0x3f
	.zero		1


	//   ....[43]....
        /*0320*/ 	.word	0x0000bec0
        /*0324*/ 	.word	0x0000000c
        /*0328*/ 	.word	0x00000000
        /*032c*/ 	.short	0x010a
        /*032e*/ 	.byte	0x3f
	.zero		1


	//   ....[44]....
        /*0330*/ 	.word	0x0000bf90
        /*0334*/ 	.word	0x0000000e
        /*0338*/ 	.word	0x00000060
        /*033c*/ 	.short	0x010a
        /*033e*/ 	.byte	0x3f
	.zero		1


	//   ....[45]....
        /*0340*/ 	.word	0x0000c070
        /*0344*/ 	.word	0x00000006
        /*0348*/ 	.word	0x00000000
        /*034c*/ 	.short	0x010a
        /*034e*/ 	.byte	0x3f
	.zero		1


	//   ....[46]....
        /*0350*/ 	.word	0x0000c0c0
        /*0354*/ 	.word	0x00000007
        /*0358*/ 	.word	0x00000000
        /*035c*/ 	.short	0x010a
        /*035e*/ 	.byte	0x3f
	.zero		1


	//   ....[47]....
        /*0360*/ 	.word	0x0000c110
        /*0364*/ 	.word	0x00000006
        /*0368*/ 	.word	0x00000000
        /*036c*/ 	.short	0x010a
        /*036e*/ 	.byte	0x3f
	.zero		1


	//   ....[48]....
        /*0370*/ 	.word	0x0000c160
        /*0374*/ 	.word	0x00000009
        /*0378*/ 	.word	0x00000000
        /*037c*/ 	.short	0x010a
        /*037e*/ 	.byte	0x3f
	.zero		1


	//   ....[49]....
        /*0380*/ 	.word	0x0000c1b0
        /*0384*/ 	.word	0x00000006
        /*0388*/ 	.word	0x00000000
        /*038c*/ 	.short	0x010a
        /*038e*/ 	.byte	0x3f
	.zero		1


	//   ....[50]....
        /*0390*/ 	.word	0x0000c200
        /*0394*/ 	.word	0x00000009
        /*0398*/ 	.word	0x00000000
        /*039c*/ 	.short	0x010a
        /*039e*/ 	.byte	0x3f
	.zero		1


	//   ....[51]....
        /*03a0*/ 	.word	0x0000c250
        /*03a4*/ 	.word	0x00000006
        /*03a8*/ 	.word	0x00000000
        /*03ac*/ 	.short	0x010a
        /*03ae*/ 	.byte	0x3f
	.zero		1


	//   ....[52]....
        /*03b0*/ 	.word	0x0000c2a0
        /*03b4*/ 	.word	0x00000009
        /*03b8*/ 	.word	0x00000000
        /*03bc*/ 	.short	0x010a
        /*03be*/ 	.byte	0x3f
	.zero		1


	//   ....[53]....
        /*03c0*/ 	.word	0x0000c2f0
        /*03c4*/ 	.word	0x00000006
        /*03c8*/ 	.word	0x00000000
        /*03cc*/ 	.short	0x010a
        /*03ce*/ 	.byte	0x3f
	.zero		1


	//   ....[54]....
        /*03d0*/ 	.word	0x0000c340
        /*03d4*/ 	.word	0x00000009
        /*03d8*/ 	.word	0x00000000
        /*03dc*/ 	.short	0x010a
        /*03de*/ 	.byte	0x3f
	.zero		1


	//   ....[55]....
        /*03e0*/ 	.word	0x0000c390
        /*03e4*/ 	.word	0x00000006
        /*03e8*/ 	.word	0x00000000
        /*03ec*/ 	.short	0x010a
        /*03ee*/ 	.byte	0x3f
	.zero		1


	//----- nvinfo : EIATTR_NUM_MBARRIERS
	.align		4
.L_28:
        /*03f0*/ 	.byte	0x03, 0x38
        /*03f2*/ 	.short	0x001a


	//----- nvinfo : EIATTR_EXIT_INSTR_OFFSETS
	.align		4
        /*03f4*/ 	.byte	0x04, 0x1c
        /*03f6*/ 	.short	(.L_30 - .L_29)


	//   ....[0]....
.L_29:
        /*03f8*/ 	.word	0x00000730


	//   ....[1]....
        /*03fc*/ 	.word	0x00000ff0


	//   ....[2]....
        /*0400*/ 	.word	0x0000a350


	//   ....[3]....
        /*0404*/ 	.word	0x0000a980


	//   ....[4]....
        /*0408*/ 	.word	0x0000bea0


	//----- nvinfo : EIATTR_MAX_THREADS
	.align		4
.L_30:
        /*040c*/ 	.byte	0x04, 0x05
        /*040e*/ 	.short	(.L_32 - .L_31)
.L_31:
        /*0410*/ 	.word	0x00000180
        /*0414*/ 	.word	0x00000001
        /*0418*/ 	.word	0x00000001


	//----- nvinfo : EIATTR_CRS_STACK_SIZE
	.align		4
.L_32:
        /*041c*/ 	.byte	0x04, 0x1e
        /*041e*/ 	.short	(.L_34 - .L_33)
.L_33:
        /*0420*/ 	.word	0x00000000


	//----- nvinfo : EIATTR_CBANK_PARAM_SIZE
	.align		4
.L_34:
        /*0424*/ 	.byte	0x03, 0x19
        /*0426*/ 	.short	0x0570


	//----- nvinfo : EIATTR_PARAM_CBANK
	.align		4
        /*0428*/ 	.byte	0x04, 0x0a
        /*042a*/ 	.short	(.L_36 - .L_35)
	.align		4
.L_35:
        /*042c*/ 	.word	index@(.nv.constant0._ZN7cutlass13device_kernelINS_4gemm6kernel13GemmUniversalIN4cute5tupleIJiiiiEEENS1_10collective13CollectiveMmaINS1_40MainloopSm90TmaGmmaWarpSpecializedSparseILi12ENS5_IJNS4_1CILi1EEESB_SB_EEENS1_35KernelTmaWarpSpecializedCooperativeEEENS5_IJNSA_ILi256EEENSA_ILi128EEENSA_ILi64EEEEEEaNS5_IJNS4_6LayoutINS5_IJiNS5_IJNSA_ILi2EEEiEEEiEEENS5_IJlNS5_IJSB_SK_EEElEEEEENSJ_INS5_IJNS5_IJSH_iEEESQ_iEEENS5_IJNS5_IJSH_NSA_ILi4096EEEEEENS5_IJSB_lEEElEEEEEEEEaNS5_IJlSB_lEEENS4_8TiledMMAINS4_8MMA_AtomIJNS4_4SM904GMMA6SPARSE28GMMA_64x128x64_S32S8S8_SS_TNILNS12_9SparseSelE0EEEEEENSJ_INS5_IJSK_SB_SB_EEENS5_IJSB_NSA_ILi0EEES19_EEEEENS5_IJNS4_10UnderscoreES1C_S1C_EEEEENS4_13SM90_TMA_LOADENS4_14ComposedLayoutINS4_7SwizzleILi1ELi4ELi3EEENS4_25smem_sparse_ptr_flag_bitsILi2ELi8EEENSJ_INS5_IJNS5_IJSB_NSA_ILi8EEEEEENS5_IJSK_NSA_ILi32EEEEEEEEENS5_IJNS5_IJS19_SH_EEESN_EEEEEEEvNS4_8identityES1F_NS1G_INS1H_ILi2ELi4ELi3EEENS4_18smem_ptr_flag_bitsILi8EEENSJ_INS5_IJS1L_SH_EEENS5_IJSH_SB_EEEEEEEvS1U_EENS_8epilogue10collective6detail29Sm90TmaWarpSpecializedAdapterINS24_15DefaultEpilogueIiNS5_IJSB_llEEES28_NS23_6thread17LinearCombinationIiLi1EiiLNS29_9ScaleType4KindE0ELNS_15FloatRoundStyleE2EiEENS1_15EpilogueDefaultEEEEEvvEEEEvNT_6ParamsE)
        /*0430*/ 	.short	0x0210
        /*0432*/ 	.short	0x0570


	//----- nvinfo : EIATTR_SW_WAR
	.align		4
.L_36:
        /*0434*/ 	.byte	0x04, 0x36
        /*0436*/ 	.short	(.L_38 - .L_37)
.L_37:
        /*0438*/ 	.word	0x00000008
.L_38:


//--------------------- .nv.callgraph             --------------------------
	.section	.nv.callgraph,"",@"SHT_CUDA_CALLGRAPH"
	.align	4
	.sectionentsize	8
	.align		4
        /*0000*/ 	.word	0x00000000
	.align		4
        /*0004*/ 	.word	0xffffffff
	.align		4
        /*0008*/ 	.word	0x00000000
	.align		4
        /*000c*/ 	.word	0xfffffffe
	.align		4
        /*0010*/ 	.word	0x00000000
	.align		4
        /*0014*/ 	.word	0xfffffffd
	.align		4
        /*0018*/ 	.word	0x00000000
	.align		4
        /*001c*/ 	.word	0xfffffffc


//--------------------- .nv.constant4             --------------------------
	.section	.nv.constant4,"a",@progbits
	.align	8
	.align		8
.nv.constant4:
        /*0000*/ 	.dword	_ZN39_INTERNAL_db1add37_4_k_cu_d7c3cccc_32364cuda3std3__45__cpo5beginE
	.align		8
        /*0008*/ 	.dword	_ZN39_INTERNAL_db1add37_4_k_cu_d7c3cccc_32364cuda3std3__45__cpo3endE
	.align		8
        /*0010*/ 	.dword	_ZN39_INTERNAL_db1add37_4_k_cu_d7c3cccc_32364cuda3std3__45__cpo6cbeginE
	.align		8
        /*0018*/ 	.dword	_ZN39_INTERNAL_db1add37_4_k_cu_d7c3cccc_32364cuda3std3__45__cpo4cendE
	.align		8
        /*0020*/ 	.dword	_ZN39_INTERNAL_db1add37_4_k_cu_d7c3cccc_32364cuda3std3__441_GLOBAL__N__db1add37_4_k_cu_d7c3cccc_32366ignoreE
	.align		8
        /*0028*/ 	.dword	_ZN39_INTERNAL_db1add37_4_k_cu_d7c3cccc_32364cuda3std3__419piecewise_constructE
	.align		8
        /*0030*/ 	.dword	_ZN39_INTERNAL_db1add37_4_k_cu_d7c3cccc_32364cuda3std3__48in_placeE
	.align		8
        /*0038*/ 	.dword	_ZN39_INTERNAL_db1add37_4_k_cu_d7c3cccc_32364cuda3std6ranges3__45__cpo4swapE
	.align		8
        /*0040*/ 	.dword	_ZN39_INTERNAL_db1add37_4_k_cu_d7c3cccc_32364cuda3std6ranges3__45__cpo9iter_moveE
	.align		8
        /*0048*/ 	.dword	_ZN39_INTERNAL_db1add37_4_k_cu_d7c3cccc_32364cute7productE
	.align		8
        /*0050*/ 	.dword	_ZN39_INTERNAL_db1add37_4_k_cu_d7c3cccc_32364cute1_E


//--------------------- .text._ZN7cutlass13device_kernelINS_4gemm6kernel13GemmUniversalIN4cute5tupleIJiiiiEEENS1_10collective13CollectiveMmaINS1_40MainloopSm90TmaGmmaWarpSpecializedSparseILi12ENS5_IJNS4_1CILi1EEESB_SB_EEENS1_35KernelTmaWarpSpecializedCooperativeEEENS5_IJNSA_ILi256EEENSA_ILi128EEENSA_ILi64EEEEEEaNS5_IJNS4_6LayoutINS5_IJiNS5_IJNSA_ILi2EEEiEEEiEEENS5_IJlNS5_IJSB_SK_EEElEEEEENSJ_INS5_IJNS5_IJSH_iEEESQ_iEEENS5_IJNS5_IJSH_NSA_ILi4096EEEEEENS5_IJSB_lEEElEEEEEEEEaNS5_IJlSB_lEEENS4_8TiledMMAINS4_8MMA_AtomIJNS4_4SM904GMMA6SPARSE28GMMA_64x128x64_S32S8S8_SS_TNILNS12_9SparseSelE0EEEEEENSJ_INS5_IJSK_SB_SB_EEENS5_IJSB_NSA_ILi0EEES19_EEEEENS5_IJNS4_10UnderscoreES1C_S1C_EEEEENS4_13SM90_TMA_LOADENS4_14ComposedLayoutINS4_7SwizzleILi1ELi4ELi3EEENS4_25smem_sparse_ptr_flag_bitsILi2ELi8EEENSJ_INS5_IJNS5_IJSB_NSA_ILi8EEEEEENS5_IJSK_NSA_ILi32EEEEEEEEENS5_IJNS5_IJS19_SH_EEESN_EEEEEEEvNS4_8identityES1F_NS1G_INS1H_ILi2ELi4ELi3EEENS4_18smem_ptr_flag_bitsILi8EEENSJ_INS5_IJS1L_SH_EEENS5_IJSH_SB_EEEEEEEvS1U_EENS_8epilogue10collective6detail29Sm90TmaWarpSpecializedAdapterINS24_15DefaultEpilogueIiNS5_IJSB_llEEES28_NS23_6thread17LinearCombinationIiLi1EiiLNS29_9ScaleType4KindE0ELNS_15FloatRoundStyleE2EiEENS1_15EpilogueDefaultEEEEEvvEEEEvNT_6ParamsE --------------------------
	.section	.text._ZN7cutlass13device_kernelINS_4gemm6kernel13GemmUniversalIN4cute5tupleIJiiiiEEENS1_10collective13CollectiveMmaINS1_40MainloopSm90TmaGmmaWarpSpecializedSparseILi12ENS5_IJNS4_1CILi1EEESB_SB_EEENS1_35KernelTmaWarpSpecializedCooperativeEEENS5_IJNSA_ILi256EEENSA_ILi128EEENSA_ILi64EEEEEEaNS5_IJNS4_6LayoutINS5_IJiNS5_IJNSA_ILi2EEEiEEEiEEENS5_IJlNS5_IJSB_SK_EEElEEEEENSJ_INS5_IJNS5_IJSH_iEEESQ_iEEENS5_IJNS5_IJSH_NSA_ILi4096EEEEEENS5_IJSB_lEEElEEEEEEEEaNS5_IJlSB_lEEENS4_8TiledMMAINS4_8MMA_AtomIJNS4_4SM904GMMA6SPARSE28GMMA_64x128x64_S32S8S8_SS_TNILNS12_9SparseSelE0EEEEEENSJ_INS5_IJSK_SB_SB_EEENS5_IJSB_NSA_ILi0EEES19_EEEEENS5_IJNS4_10UnderscoreES1C_S1C_EEEEENS4_13SM90_TMA_LOADENS4_14ComposedLayoutINS4_7SwizzleILi1ELi4ELi3EEENS4_25smem_sparse_ptr_flag_bitsILi2ELi8EEENSJ_INS5_IJNS5_IJSB_NSA_ILi8EEEEEENS5_IJSK_NSA_ILi32EEEEEEEEENS5_IJNS5_IJS19_SH_EEESN_EEEEEEEvNS4_8identityES1F_NS1G_INS1H_ILi2ELi4ELi3EEENS4_18smem_ptr_flag_bitsILi8EEENSJ_INS5_IJS1L_SH_EEENS5_IJSH_SB_EEEEEEEvS1U_EENS_8epilogue10collective6detail29Sm90TmaWarpSpecializedAdapterINS24_15DefaultEpilogueIiNS5_IJSB_llEEES28_NS23_6thread17LinearCombinationIiLi1EiiLNS29_9ScaleType4KindE0ELNS_15FloatRoundStyleE2EiEENS1_15EpilogueDefaultEEEEEvvEEEEvNT_6ParamsE,"ax",@progbits
	.align	128
.text._ZN7cutlass13device_kernelINS_4gemm6kernel13GemmUniversalIN4cute5tupleIJiiiiEEENS1_10collective13CollectiveMmaINS1_40MainloopSm90TmaGmmaWarpSpecializedSparseILi12ENS5_IJNS4_1CILi1EEESB_SB_EEENS1_35KernelTmaWarpSpecializedCooperativeEEENS5_IJNSA_ILi256EEENSA_ILi128EEENSA_ILi64EEEEEEaNS5_IJNS4_6LayoutINS5_IJiNS5_IJNSA_ILi2EEEiEEEiEEENS5_IJlNS5_IJSB_SK_EEElEEEEENSJ_INS5_IJNS5_IJSH_iEEESQ_iEEENS5_IJNS5_IJSH_NSA_ILi4096EEEEEENS5_IJSB_lEEElEEEEEEEEaNS5_IJlSB_lEEENS4_8TiledMMAINS4_8MMA_AtomIJNS4_4SM904GMMA6SPARSE28GMMA_64x128x64_S32S8S8_SS_TNILNS12_9SparseSelE0EEEEEENSJ_INS5_IJSK_SB_SB_EEENS5_IJSB_NSA_ILi0EEES19_EEEEENS5_IJNS4_10UnderscoreES1C_S1C_EEEEENS4_13SM90_TMA_LOADENS4_14ComposedLayoutINS4_7SwizzleILi1ELi4ELi3EEENS4_25smem_sparse_ptr_flag_bitsILi2ELi8EEENSJ_INS5_IJNS5_IJSB_NSA_ILi8EEEEEENS5_IJSK_NSA_ILi32EEEEEEEEENS5_IJNS5_IJS19_SH_EEESN_EEEEEEEvNS4_8identityES1F_NS1G_INS1H_ILi2ELi4ELi3EEENS4_18smem_ptr_flag_bitsILi8EEENSJ_INS5_IJS1L_SH_EEENS5_IJSH_SB_EEEEEEEvS1U_EENS_8epilogue10collective6detail29Sm90TmaWarpSpecializedAdapterINS24_15DefaultEpilogueIiNS5_IJSB_llEEES28_NS23_6thread17LinearCombinationIiLi1EiiLNS29_9ScaleType4KindE0ELNS_15FloatRoundStyleE2EiEENS1_15EpilogueDefaultEEEEEvvEEEEvNT_6ParamsE:
        .type           _ZN7cutlass13device_kernelINS_4gemm6kernel13GemmUniversalIN4cute5tupleIJiiiiEEENS1_10collective13CollectiveMmaINS1_40MainloopSm90TmaGmmaWarpSpecializedSparseILi12ENS5_IJNS4_1CILi1EEESB_SB_EEENS1_35KernelTmaWarpSpecializedCooperativeEEENS5_IJNSA_ILi256EEENSA_ILi128EEENSA_ILi64EEEEEEaNS5_IJNS4_6LayoutINS5_IJiNS5_IJNSA_ILi2EEEiEEEiEEENS5_IJlNS5_IJSB_SK_EEElEEEEENSJ_INS5_IJNS5_IJSH_iEEESQ_iEEENS5_IJNS5_IJSH_NSA_ILi4096EEEEEENS5_IJSB_lEEElEEEEEEEEaNS5_IJlSB_lEEENS4_8TiledMMAINS4_8MMA_AtomIJNS4_4SM904GMMA6SPARSE28GMMA_64x128x64_S32S8S8_SS_TNILNS12_9SparseSelE0EEEEEENSJ_INS5_IJSK_SB_SB_EEENS5_IJSB_NSA_ILi0EEES19_EEEEENS5_IJNS4_10UnderscoreES1C_S1C_EEEEENS4_13SM90_TMA_LOADENS4_14ComposedLayoutINS4_7SwizzleILi1ELi4ELi3EEENS4_25smem_sparse_ptr_flag_bitsILi2ELi8EEENSJ_INS5_IJNS5_IJSB_NSA_ILi8EEEEEENS5_IJSK_NSA_ILi32EEEEEEEEENS5_IJNS5_IJS19_SH_EEESN_EEEEEEEvNS4_8identityES1F_NS1G_INS1H_ILi2ELi4ELi3EEENS4_18smem_ptr_flag_bitsILi8EEENSJ_INS5_IJS1L_SH_EEENS5_IJSH_SB_EEEEEEEvS1U_EENS_8epilogue10collective6detail29Sm90TmaWarpSpecializedAdapterINS24_15DefaultEpilogueIiNS5_IJSB_llEEES28_NS23_6thread17LinearCombinationIiLi1EiiLNS29_9ScaleType4KindE0ELNS_15FloatRoundStyleE2EiEENS1_15EpilogueDefaultEEEEEvvEEEEvNT_6ParamsE,@function
        .size           _ZN7cutlass13device_kernelINS_4gemm6kernel13GemmUniversalIN4cute5tupleIJiiiiEEENS1_10collective13CollectiveMmaINS1_40MainloopSm90TmaGmmaWarpSpecializedSparseILi12ENS5_IJNS4_1CILi1EEESB_SB_EEENS1_35KernelTmaWarpSpecializedCooperativeEEENS5_IJNSA_ILi256EEENSA_ILi128EEENSA_ILi64EEEEEEaNS5_IJNS4_6LayoutINS5_IJiNS5_IJNSA_ILi2EEEiEEEiEEENS5_IJlNS5_IJSB_SK_EEElEEEEENSJ_INS5_IJNS5_IJSH_iEEESQ_iEEENS5_IJNS5_IJSH_NSA_ILi4096EEEEEENS5_IJSB_lEEElEEEEEEEEaNS5_IJlSB_lEEENS4_8TiledMMAINS4_8MMA_AtomIJNS4_4SM904GMMA6SPARSE28GMMA_64x128x64_S32S8S8_SS_TNILNS12_9SparseSelE0EEEEEENSJ_INS5_IJSK_SB_SB_EEENS5_IJSB_NSA_ILi0EEES19_EEEEENS5_IJNS4_10UnderscoreES1C_S1C_EEEEENS4_13SM90_TMA_LOADENS4_14ComposedLayoutINS4_7SwizzleILi1ELi4ELi3EEENS4_25smem_sparse_ptr_flag_bitsILi2ELi8EEENSJ_INS5_IJNS5_IJSB_NSA_ILi8EEEEEENS5_IJSK_NSA_ILi32EEEEEEEEENS5_IJNS5_IJS19_SH_EEESN_EEEEEEEvNS4_8identityES1F_NS1G_INS1H_ILi2ELi4ELi3EEENS4_18smem_ptr_flag_bitsILi8EEENSJ_INS5_IJS1L_SH_EEENS5_IJSH_SB_EEEEEEEvS1U_EENS_8epilogue10collective6detail29Sm90TmaWarpSpecializedAdapterINS24_15DefaultEpilogueIiNS5_IJSB_llEEES28_NS23_6thread17LinearCombinationIiLi1EiiLNS29_9ScaleType4KindE0ELNS_15FloatRoundStyleE2EiEENS1_15EpilogueDefaultEEEEEvvEEEEvNT_6ParamsE,(.L_x_304 - _ZN7cutlass13device_kernelINS_4gemm6kernel13GemmUniversalIN4cute5tupleIJiiiiEEENS1_10collective13CollectiveMmaINS1_40MainloopSm90TmaGmmaWarpSpecializedSparseILi12ENS5_IJNS4_1CILi1EEESB_SB_EEENS1_35KernelTmaWarpSpecializedCooperativeEEENS5_IJNSA_ILi256EEENSA_ILi128EEENSA_ILi64EEEEEEaNS5_IJNS4_6LayoutINS5_IJiNS5_IJNSA_ILi2EEEiEEEiEEENS5_IJlNS5_IJSB_SK_EEElEEEEENSJ_INS5_IJNS5_IJSH_iEEESQ_iEEENS5_IJNS5_IJSH_NSA_ILi4096EEEEEENS5_IJSB_lEEElEEEEEEEEaNS5_IJlSB_lEEENS4_8TiledMMAINS4_8MMA_AtomIJNS4_4SM904GMMA6SPARSE28GMMA_64x128x64_S32S8S8_SS_TNILNS12_9SparseSelE0EEEEEENSJ_INS5_IJSK_SB_SB_EEENS5_IJSB_NSA_ILi0EEES19_EEEEENS5_IJNS4_10UnderscoreES1C_S1C_EEEEENS4_13SM90_TMA_LOADENS4_14ComposedLayoutINS4_7SwizzleILi1ELi4ELi3EEENS4_25smem_sparse_ptr_flag_bitsILi2ELi8EEENSJ_INS5_IJNS5_IJSB_NSA_ILi8EEEEEENS5_IJSK_NSA_ILi32EEEEEEEEENS5_IJNS5_IJS19_SH_EEESN_EEEEEEEvNS4_8identityES1F_NS1G_INS1H_ILi2ELi4ELi3EEENS4_18smem_ptr_flag_bitsILi8EEENSJ_INS5_IJS1L_SH_EEENS5_IJSH_SB_EEEEEEEvS1U_EENS_8epilogue10collective6detail29Sm90TmaWarpSpecializedAdapterINS24_15DefaultEpilogueIiNS5_IJSB_llEEES28_NS23_6thread17LinearCombinationIiLi1EiiLNS29_9ScaleType4KindE0ELNS_15FloatRoundStyleE2EiEENS1_15EpilogueDefaultEEEEEvvEEEEvNT_6ParamsE)
        .other          _ZN7cutlass13device_kernelINS_4gemm6kernel13GemmUniversalIN4cute5tupleIJiiiiEEENS1_10collective13CollectiveMmaINS1_40MainloopSm90TmaGmmaWarpSpecializedSparseILi12ENS5_IJNS4_1CILi1EEESB_SB_EEENS1_35KernelTmaWarpSpecializedCooperativeEEENS5_IJNSA_ILi256EEENSA_ILi128EEENSA_ILi64EEEEEEaNS5_IJNS4_6LayoutINS5_IJiNS5_IJNSA_ILi2EEEiEEEiEEENS5_IJlNS5_IJSB_SK_EEElEEEEENSJ_INS5_IJNS5_IJSH_iEEESQ_iEEENS5_IJNS5_IJSH_NSA_ILi4096EEEEEENS5_IJSB_lEEElEEEEEEEEaNS5_IJlSB_lEEENS4_8TiledMMAINS4_8MMA_AtomIJNS4_4SM904GMMA6SPARSE28GMMA_64x128x64_S32S8S8_SS_TNILNS12_9SparseSelE0EEEEEENSJ_INS5_IJSK_SB_SB_EEENS5_IJSB_NSA_ILi0EEES19_EEEEENS5_IJNS4_10UnderscoreES1C_S1C_EEEEENS4_13SM90_TMA_LOADENS4_14ComposedLayoutINS4_7SwizzleILi1ELi4ELi3EEENS4_25smem_sparse_ptr_flag_bitsILi2ELi8EEENSJ_INS5_IJNS5_IJSB_NSA_ILi8EEEEEENS5_IJSK_NSA_ILi32EEEEEEEEENS5_IJNS5_IJS19_SH_EEESN_EEEEEEEvNS4_8identityES1F_NS1G_INS1H_ILi2ELi4ELi3EEENS4_18smem_ptr_flag_bitsILi8EEENSJ_INS5_IJS1L_SH_EEENS5_IJSH_SB_EEEEEEEvS1U_EENS_8epilogue10collective6detail29Sm90TmaWarpSpecializedAdapterINS24_15DefaultEpilogueIiNS5_IJSB_llEEES28_NS23_6thread17LinearCombinationIiLi1EiiLNS29_9ScaleType4KindE0ELNS_15FloatRoundStyleE2EiEENS1_15EpilogueDefaultEEEEEvvEEEEvNT_6ParamsE,@"STO_CUDA_ENTRY STV_DEFAULT"
_ZN7cutlass13device_kernelINS_4gemm6kernel13GemmUniversalIN4cute5tupleIJiiiiEEENS1_10collective13CollectiveMmaINS1_40MainloopSm90TmaGmmaWarpSpecializedSparseILi12ENS5_IJNS4_1CILi1EEESB_SB_EEENS1_35KernelTmaWarpSpecializedCooperativeEEENS5_IJNSA_ILi256EEENSA_ILi128EEENSA_ILi64EEEEEEaNS5_IJNS4_6LayoutINS5_IJiNS5_IJNSA_ILi2EEEiEEEiEEENS5_IJlNS5_IJSB_SK_EEElEEEEENSJ_INS5_IJNS5_IJSH_iEEESQ_iEEENS5_IJNS5_IJSH_NSA_ILi4096EEEEEENS5_IJSB_lEEElEEEEEEEEaNS5_IJlSB_lEEENS4_8TiledMMAINS4_8MMA_AtomIJNS4_4SM904GMMA6SPARSE28GMMA_64x128x64_S32S8S8_SS_TNILNS12_9SparseSelE0EEEEEENSJ_INS5_IJSK_SB_SB_EEENS5_IJSB_NSA_ILi0EEES19_EEEEENS5_IJNS4_10UnderscoreES1C_S1C_EEEEENS4_13SM90_TMA_LOADENS4_14ComposedLayoutINS4_7SwizzleILi1ELi4ELi3EEENS4_25smem_sparse_ptr_flag_bitsILi2ELi8EEENSJ_INS5_IJNS5_IJSB_NSA_ILi8EEEEEENS5_IJSK_NSA_ILi32EEEEEEEEENS5_IJNS5_IJS19_SH_EEESN_EEEEEEEvNS4_8identityES1F_NS1G_INS1H_ILi2ELi4ELi3EEENS4_18smem_ptr_flag_bitsILi8EEENSJ_INS5_IJS1L_SH_EEENS5_IJSH_SB_EEEEEEEvS1U_EENS_8epilogue10collective6detail29Sm90TmaWarpSpecializedAdapterINS24_15DefaultEpilogueIiNS5_IJSB_llEEES28_NS23_6thread17LinearCombinationIiLi1EiiLNS29_9ScaleType4KindE0ELNS_15FloatRoundStyleE2EiEENS1_15EpilogueDefaultEEEEEvvEEEEvNT_6ParamsE:
[----:B------:R-:W-:Y:S01]  /*0000*/  LDC R1, c[0x0][0x28] ;  /* 0x00000a00ff017b82 */ /* 0x000fe20000000800 */
[----:B------:R-:W0:Y:S01]  /*0010*/  S2R R0, SR_TID.X ;  /* 0x0000000000007919 */ /* 0x000e220000002100 */
[----:B------:R-:W-:Y:S01]  /*0020*/  ELECT P0, URZ, PT ;  /* 0x00000000003f782f */ /* 0x000fe20003800000 */
[----:B------:R-:W-:Y:S01]  /*0030*/  BSSY B0, `(.L_x_0) ;  /* 0x0000012000007945 */ /* 0x000fe20003800000 */
[--C-:B0-----:R-:W-:Y:S02]  /*0040*/  SHF.R.U32.HI R2, RZ, 0x5, R0.reuse ;  /* 0x00000005ff027819 */ /* 0x101fe40000011600 */
[----:B------:R-:W-:-:S03]  /*0050*/  SHF.R.U32.HI R6, RZ, 0x7, R0 ;  /* 0x00000007ff067819 */ /* 0x000fc60000011600 */
[----:B------:R-:W0:Y:S04]  /*0060*/  SHFL.IDX PT, R5, R2, RZ, 0x1f ;  /* 0x00001fff02057589 */ /* 0x000e2800000e0000 */
[----:B------:R1:W2:Y:S01]  /*0070*/  SHFL.IDX PT, R7, R6, RZ, 0x1f ;  /* 0x00001fff06077589 */ /* 0x0002a200000e0000 */
[----:B0-----:R-:W-:-:S13]  /*0080*/  ISETP.NE.OR P0, PT, R5, RZ, !P0 ;  /* 0x000000ff0500720c */ /* 0x001fda0004705670 */
[----:B-12---:R-:W-:Y:S05]  /*0090*/  @P0 BRA `(.L_x_1) ;  /* 0x00000000002c0947 */ /* 0x006fea0003800000 */
[----:B------:R-:W-:Y:S02]  /*00a0*/  ULDC.64 UR4, c[0x0][0x198] ;  /* 0x0000660000047ab9 */ /* 0x000fe40000000a00 */
[----:B------:R-:W-:Y:S02]  /*00b0*/  UIADD3 UR6, UP0, UR4, 0xf0, URZ ;  /* 0x000000f004067890 */ /* 0x000fe4000ff1e03f */
[----:B------:R-:W-:Y:S02]  /*00c0*/  UIADD3 UR8, UP1, UR4, 0x1f0, URZ ;  /* 0x000001f004087890 */ /* 0x000fe4000ff3e03f */
[----:B------:R-:W-:Y:S02]  /*00d0*/  UIADD3 UR4, UP2, UR4, 0x2f0, URZ ;  /* 0x000002f004047890 */ /* 0x000fe4000ff5e03f */
[----:B------:R-:W-:Y:S02]  /*00e0*/  UIADD3.X UR7, URZ, UR5, URZ, UP0, !UPT ;  /* 0x000000053f077290 */ /* 0x000fe400087fe43f */
[----:B------:R-:W-:-:S02]  /*00f0*/  UIADD3.X UR9, URZ, UR5, URZ, UP1, !UPT ;  /* 0x000000053f097290 */ /* 0x000fc40008ffe43f */
[----:B------:R-:W-:-:S05]  /*0100*/  UIADD3.X UR5, URZ, UR5, URZ, UP2, !UPT ;  /* 0x000000053f057290 */ /* 0x000fca00097fe43f */
[----:B------:R0:W-:Y:S02]  /*0110*/  UTMACCTL.PF [UR6] ;  /* 0x00000000060079b9 */ /* 0x0001e40008040000 */
[----:B------:R0:W-:Y:S02]  /*0120*/  UTMACCTL.PF [UR8] ;  /* 0x00000000080079b9 */ /* 0x0001e40008040000 */
[----:B------:R0:W-:Y:S02]  /*0130*/  UTMACCTL.PF [UR4] ;  /* 0x00000000040079b9 */ /* 0x0001e40008040000 */
[----:B0-----:R-:W-:Y:S01]  /*0140*/  NOP ;  /* 0x0000000000007918 */ /* 0x001fe20000000000 */
.L_x_1:
[----:B------:R-:W-:Y:S05]  /*0150*/  BSYNC B0 ;  /* 0x0000000000007941 */ /* 0x000fea0003800000 */
.L_x_0:
[----:B------:R-:W0:Y:S02]  /*0160*/  SHFL.IDX PT, R3, R2, RZ, 0x1f ;  /* 0x00001fff02037589 */ /* 0x000e2400000e0000 */
[----:B0-----:R-:W-:-:S13]  /*0170*/  ISETP.NE.AND P0, PT, R3, RZ, PT ;  /* 0x000000ff0300720c */ /* 0x001fda0003f05270 */
[----:B------:R-:W-:Y:S05]  /*0180*/  @P0 BRA `(.L_x_2) ;  /* 0x0000000000a40947 */ /* 0x000fea0003800000 */
[----:B------:R-:W-:Y:S01]  /*0190*/  ELECT P0, URZ, PT ;  /* 0x00000000003f782f */ /* 0x000fe20003800000 */
[----:B------:R-:W-:-:S12]  /*01a0*/  BSSY B0, `(.L_x_2) ;  /* 0x0000027000007945 */ /* 0x000fd80003800000 */
[----:B------:R-:W-:Y:S05]  /*01b0*/  @!P0 BRA `(.L_x_3) ;  /* 0x0000000000948947 */ /* 0x000fea0003800000 */
[----:B------:R-:W0:Y:S01]  /*01c0*/  S2UR UR8, SR_CgaCtaId ;  /* 0x00000000000879c3 */ /* 0x000e220000008800 */
[----:B------:R-:W-:Y:S01]  /*01d0*/  UMOV UR4, 0x400 ;  /* 0x0000040000047882 */ /* 0x000fe20000000000 */
[----:B------:R-:W-:Y:S01]  /*01e0*/  UMOV UR5, 0x1 ;  /* 0x0000000100057882 */ /* 0x000fe20000000000 */
[----:B------:R-:W-:Y:S02]  /*01f0*/  UMOV UR6, 0x100 ;  /* 0x0000010000067882 */ /* 0x000fe40000000000 */
[----:B------:R-:W-:-:S04]  /*0200*/  UIADD3 UR6, -UR6, 0x100000, URZ ;  /* 0x0010000006067890 */ /* 0x000fc8000fffe13f */
[----:B------:R-:W-:Y:S02]  /*0210*/  USHF.L.U32 UR7, UR6, 0xb, URZ ;  /* 0x0000000b06077899 */ /* 0x000fe4000800063f */
[----:B------:R-:W-:Y:S02]  /*0220*/  USHF.L.U32 UR6, UR6, 0x1, URZ ;  /* 0x0000000106067899 */ /* 0x000fe4000800063f */
[----:B0-----:R-:W-:Y:S02]  /*0230*/  ULEA UR8, UR8, UR4, 0x18 ;  /* 0x0000000408087291 */ /* 0x001fe4000f8ec03f */
[----:B------:R-:W-:-:S04]  /*0240*/  UIADD3 UR4, -UR5, 0x100000, URZ ;  /* 0x0010000005047890 */ /* 0x000fc8000fffe13f */
[----:B------:R-:W-:Y:S02]  /*0250*/  USHF.L.U32 UR5, UR4, 0xb, URZ ;  /* 0x0000000b04057899 */ /* 0x000fe4000800063f */
[----:B------:R-:W-:Y:S01]  /*0260*/  USHF.L.U32 UR4, UR4, 0x1, URZ ;  /* 0x0000000104047899 */ /* 0x000fe2000800063f */
[----:B------:R-:W0:Y:S11]  /*0270*/  FENCE.VIEW.ASYNC.S ;  /* 0x00000000000073c6 */ /* 0x000e360000000000 */
[----:B0-----:R0:W1:Y:S01]  /*0280*/  SYNCS.EXCH.64 URZ, [UR8], UR4 ;  /* 0x00000004083f75b2 */ /* 0x0010620008000100 */
[----:B------:R0:W2:Y:S01]  /*0290*/  SYNCS.EXCH.64 URZ, [UR8+0x60], UR6 ;  /* 0x00006006083f75b2 */ /* 0x0000a20008000100 */
[----:B------:R0:W3:Y:S01]  /*02a0*/  SYNCS.EXCH.64 URZ, [UR8+0x8], UR4 ;  /* 0x00000804083f75b2 */ /* 0x0000e20008000100 */
[----:B------:R0:W4:Y:S01]  /*02b0*/  SYNCS.EXCH.64 URZ, [UR8+0x68], UR6 ;  /* 0x00006806083f75b2 */ /* 0x0001220008000100 */
[----:B------:R0:W0:Y:S01]  /*02c0*/  SYNCS.EXCH.64 URZ, [UR8+0x10], UR4 ;  /* 0x00001004083f75b2 */ /* 0x0000220008000100 */
        /* <DEDUP_REMOVED lines=19> */
[----:B-1----:R-:W-:Y:S01]  /*0400*/  NOP ;  /* 0x0000000000007918 */ /* 0x002fe20000000000 */
.L_x_3:
[----:B0-----:R-:W-:Y:S05]  /*0410*/  BSYNC B0 ;  /* 0x0000000000007941 */ /* 0x001fea0003800000 */
.L_x_2:
[----:B------:R-:W0:Y:S01]  /*0420*/  SHFL.IDX PT, R2, R2, RZ, 0x1f ;  /* 0x00001fff02027589 */ /* 0x000e2200000e0000 */
[----:B------:R-:W1:Y:S01]  /*0430*/  LDC R3, c[0x0][0x75c] ;  /* 0x0001d700ff037b82 */ /* 0x000e620000000800 */
[----:B------:R-:W-:Y:S02]  /*0440*/  ELECT P0, URZ, PT ;  /* 0x00000000003f782f */ /* 0x000fe40003800000 */
[----:B------:R-:W-:Y:S01]  /*0450*/  SHF.R.S32.HI R4, RZ, 0x1f, R5 ;  /* 0x0000001fff047819 */ /* 0x000fe20000011405 */
[----:B------:R-:W5:Y:S01]  /*0460*/  S2R R11, SR_CTAID.Y ;  /* 0x00000000000b7919 */ /* 0x000f620000002600 */
[----:B------:R-:W-:Y:S01]  /*0470*/  UMOV UR4, 0x20 ;  /* 0x0000002000047882 */ /* 0x000fe20000000000 */
[----:B------:R-:W-:Y:S01]  /*0480*/  ISETP.NE.AND P2, PT, R7, RZ, PT ;  /* 0x000000ff0700720c */ /* 0x000fe20003f45270 */
[----:B------:R-:W-:Y:S01]  /*0490*/  NOP ;  /* 0x0000000000007918 */ /* 0x000fe20000000000 */
[----:B------:R-:W2:Y:S01]  /*04a0*/  S2R R8, SR_CTAID.X ;  /* 0x0000000000087919 */ /* 0x000ea20000002500 */
[----:B------:R-:W-:Y:S01]  /*04b0*/  LEA.HI R4, R4, R5, RZ, 0x2 ;  /* 0x0000000504047211 */ /* 0x000fe200078f10ff */
[----:B------:R-:W-:-:S03]  /*04c0*/  NOP ;  /* 0x0000000000007918 */ /* 0x000fc60000000000 */
[----:B------:R-:W-:-:S05]  /*04d0*/  LOP3.LUT R4, R4, 0xfffffffc, RZ, 0xc0, !PT ;  /* 0xfffffffc04047812 */ /* 0x000fca00078ec0ff */
[----:B------:R-:W-:Y:S01]  /*04e0*/  IMAD.IADD R5, R5, 0x1, -R4 ;  /* 0x0000000105057824 */ /* 0x000fe200078e0a04 */
[----:B0-----:R-:W-:Y:S02]  /*04f0*/  ISETP.NE.OR P0, PT, R2, RZ, !P0 ;  /* 0x000000ff0200720c */ /* 0x001fe40004705670 */
[----:B-1----:R-:W-:-:S11]  /*0500*/  ISETP.NE.AND P3, PT, R3, 0x1, PT ;  /* 0x000000010300780c */ /* 0x002fd60003f65270 */
[----:B------:R-:W-:Y:S01]  /*0510*/  VOTEU.ALL UP0, P0 ;  /* 0x00000000003f7886 */ /* 0x000fe20000000000 */
[----:B------:R-:W-:Y:S01]  /*0520*/  VOTEU.ALL UP1, P0 ;  /* 0x00000000003f7886 */ /* 0x000fe20000020000 */
[----:B------:R-:W2:Y:S01]  /*0530*/  @P3 LDC R9, c[0x0][0x10] ;  /* 0x00000400ff093b82 */ /* 0x000ea20000000800 */
[----:B-----5:R-:W-:Y:S02]  /*0540*/  @P3 IMAD.MOV.U32 R2, RZ, RZ, R11 ;  /* 0x000000ffff023224 */ /* 0x020fe400078e000b */
[----:B------:R-:W-:Y:S01]  /*0550*/  @!UP0 UMOV UR6, 0x400 ;  /* 0x0000040000068882 */ /* 0x000fe20000000000 */
[----:B------:R-:W-:-:S04]  /*0560*/  @!UP0 UIADD3 UR4, -UR4, 0x100000, URZ ;  /* 0x0010000004048890 */ /* 0x000fc8000fffe13f */
[----:B------:R-:W-:Y:S02]  /*0570*/  @!UP0 USHF.L.U32 UR5, UR4, 0xb, URZ ;  /* 0x0000000b04058899 */ /* 0x000fe4000800063f */
[----:B------:R-:W-:Y:S01]  /*0580*/  @!UP0 USHF.L.U32 UR4, UR4, 0x1, URZ ;  /* 0x0000000104048899 */ /* 0x000fe2000800063f */
[----:B------:R-:W-:Y:S02]  /*0590*/  @P3 IMAD.MOV.U32 R3, RZ, RZ, RZ ;  /* 0x000000ffff033224 */ /* 0x000fe400078e00ff */
[----:B------:R-:W-:Y:S01]  /*05a0*/  @P3 IMAD.MOV.U32 R15, RZ, RZ, RZ ;  /* 0x000000ffff0f3224 */ /* 0x000fe200078e00ff */
[----:B------:R-:W0:Y:S08]  /*05b0*/  @!UP0 S2UR UR7, SR_CgaCtaId ;  /* 0x00000000000789c3 */ /* 0x000e300000008800 */
[----:B------:R-:W1:Y:S01]  /*05c0*/  @!P3 LDC R12, c[0x0][0xc] ;  /* 0x00000300ff0cbb82 */ /* 0x000e620000000800 */
[----:B--2---:R-:W-:-:S04]  /*05d0*/  @P3 IMAD.WIDE.U32 R2, R8, R9, R2 ;  /* 0x0000000908023225 */ /* 0x004fc800078e0002 */
[----:B------:R-:W-:Y:S02]  /*05e0*/  IMAD.MOV.U32 R9, RZ, RZ, RZ ;  /* 0x000000ffff097224 */ /* 0x000fe400078e00ff */
[----:B------:R-:W-:Y:S01]  /*05f0*/  @P3 IMAD.IADD R3, R3, 0x1, R15 ;  /* 0x0000000103033824 */ /* 0x000fe200078e020f */
[----:B0-----:R-:W-:Y:S01]  /*0600*/  @!UP0 ULEA UR6, UR7, UR6, 0x18 ;  /* 0x0000000607068291 */ /* 0x001fe2000f8ec03f */
[----:B------:R-:W-:Y:S01]  /*0610*/  VOTEU.ALL UP0, P0 ;  /* 0x00000000003f7886 */ /* 0x000fe20000000000 */
[----:B------:R-:W-:-:S04]  /*0620*/  ISETP.NE.AND P0, PT, R5, 0x3, PT ;  /* 0x000000030500780c */ /* 0x000fc80003f05270 */
[----:B------:R-:W-:Y:S01]  /*0630*/  ISETP.EQ.OR P0, PT, R5, RZ, !P0 ;  /* 0x000000ff0500720c */ /* 0x000fe20004702670 */
[----:B-1----:R-:W-:-:S03]  /*0640*/  @!P3 IMAD.WIDE.U32 R12, R12, R11, R8 ;  /* 0x0000000b0c0cb225 */ /* 0x002fc600078e0008 */
[C---:B------:R-:W-:Y:S01]  /*0650*/  ISETP.EQ.AND P0, PT, R7.reuse, RZ, P0 ;  /* 0x000000ff0700720c */ /* 0x040fe20000702270 */
[----:B------:R-:W-:Y:S01]  /*0660*/  VIADD R7, R7, 0xffffffff ;  /* 0xffffffff07077836 */ /* 0x000fe20000000000 */
[----:B------:R-:W0:Y:S02]  /*0670*/  FENCE.VIEW.ASYNC.S ;  /* 0x00000000000073c6 */ /* 0x000e240000000000 */
[----:B0-----:R0:W3:Y:S01]  /*0680*/  @!UP0 SYNCS.EXCH.64 URZ, [UR6+0xd0], UR4 ;  /* 0x0000d004063f85b2 */ /* 0x0010e20008000100 */
[----:B------:R-:W-:Y:S01]  /*0690*/  @!P3 IMAD.MOV.U32 R2, RZ, RZ, R12 ;  /* 0x000000ffff02b224 */ /* 0x000fe200078e000c */
[----:B------:R-:W-:Y:S01]  /*06a0*/  SEL R4, RZ, 0x1, !P0 ;  /* 0x00000001ff047807 */ /* 0x000fe20004000000 */
[----:B------:R-:W-:Y:S01]  /*06b0*/  @!P3 IMAD.MOV.U32 R3, RZ, RZ, R13 ;  /* 0x000000ffff03b224 */ /* 0x000fe200078e000d */
[----:B------:R-:W-:-:S04]  /*06c0*/  ISETP.GE.U32.AND P1, PT, R7, 0x2, PT ;  /* 0x000000020700780c */ /* 0x000fc80003f26070 */
[----:B------:R-:W-:Y:S01]  /*06d0*/  SEL R4, R4, 0x2, P1 ;  /* 0x0000000204047807 */ /* 0x000fe20000800000 */
[----:B------:R0:W3:Y:S01]  /*06e0*/  @!UP1 SYNCS.EXCH.64 URZ, [UR6+0xd8], UR4 ;  /* 0x0000d804063f95b2 */ /* 0x0000e20008000100 */
[----:B------:R-:W-:Y:S01]  /*06f0*/  NOP ;  /* 0x0000000000007918 */ /* 0x000fe20000000000 */
[----:B---34-:R-:W-:Y:S06]  /*0700*/  BAR.SYNC.DEFER_BLOCKING 0x0 ;  /* 0x0000000000007b1d */ /* 0x018fec0000010000 */
[----:B------:R-:W-:Y:S05]  /*0710*/  @!P2 BRA `(.L_x_4) ;  /* 0x0000009c0010a947 */ /* 0x000fea0003800000 */
[----:B------:R-:W-:-:S13]  /*0720*/  ISETP.GT.U32.AND P0, PT, R7, 0x1, PT ;  /* 0x000000010700780c */ /* 0x000fda0003f04070 */
[----:B0-----:R-:W-:Y:S05]  /*0730*/  @P0 EXIT ;  /* 0x000000000000094d */ /* 0x001fea0003800000 */
[----:B------:R-:W-:Y:S01]  /*0740*/  ULDC.64 UR4, c[0x0][0x750] ;  /* 0x0001d40000047ab9 */ /* 0x000fe20000000a00 */
[----:B------:R-:W-:Y:S01]  /*0750*/  PRMT R12, RZ, 0x7610, R12 ;  /* 0x00007610ff0c7816 */ /* 0x000fe2000000000c */
[----:B------:R-:W-:Y:S01]  /*0760*/  IMAD.MOV.U32 R10, RZ, RZ, -0x1 ;  /* 0xffffffffff0a7424 */ /* 0x000fe200078e00ff */
[----:B------:R-:W-:Y:S01]  /*0770*/  ISETP.GE.U32.AND P0, PT, R2, UR4, PT ;  /* 0x0000000402007c0c */ /* 0x000fe2000bf06070 */
[----:B------:R-:W-:Y:S02]  /*0780*/  IMAD.MOV.U32 R7, RZ, RZ, -0x1 ;  /* 0xffffffffff077424 */ /* 0x000fe400078e00ff */
[----:B------:R-:W-:Y:S01]  /*0790*/  IMAD.MOV.U32 R5, RZ, RZ, -0x1 ;  /* 0xffffffffff057424 */ /* 0x000fe200078e00ff */
[----:B------:R-:W-:-:S13]  /*07a0*/  ISETP.GE.U32.AND.EX P0, PT, R3, UR5, PT, P0 ;  /* 0x0000000503007c0c */ /* 0x000fda000bf06100 */
[----:B------:R-:W-:Y:S05]  /*07b0*/  @P0 BRA `(.L_x_5) ;  /* 0x00000004005c0947 */ /* 0x000fea0003800000 */
[----:B------:R-:W0:Y:S01]  /*07c0*/  LDC.64 R18, c[0x0][0x728] ;  /* 0x0001ca00ff127b82 */ /* 0x000e220000000a00 */
[----:B------:R-:W-:Y:S02]  /*07d0*/  IMAD.MOV.U32 R12, RZ, RZ, R2 ;  /* 0x000000ffff0c7224 */ /* 0x000fe400078e0002 */
[----:B------:R-:W-:-:S05]  /*07e0*/  IMAD.MOV.U32 R13, RZ, RZ, R3 ;  /* 0x000000ffff0d7224 */ /* 0x000fca00078e0003 */
[----:B------:R-:W1:Y:S08]  /*07f0*/  LDC R10, c[0x0][0x730] ;  /* 0x0001cc00ff0a7b82 */ /* 0x000e700000000800 */
[----:B------:R-:W2:Y:S01]  /*0800*/  LDC.64 R20, c[0x0][0x720] ;  /* 0x0001c800ff147b82 */ /* 0x000ea20000000a00 */
[----:B0-----:R-:W-:-:S04]  /*0810*/  ISETP.NE.U32.AND P0, PT, R18, RZ, PT ;  /* 0x000000ff1200720c */ /* 0x001fc80003f05070 */
[----:B------:R-:W-:-:S13]  /*0820*/  ISETP.NE.AND.EX P0, PT, R19, RZ, PT, P0 ;  /* 0x000000ff1300720c */ /* 0x000fda0003f05300 */
[----:B-12---:R-:W-:Y:S05]  /*0830*/  @!P0 BRA `(.L_x_6) ;  /* 0x0000000000288947 */ /* 0x006fea0003800000 */
[----:B------:R-:W0:Y:S02]  /*0840*/  LDC R5, c[0x0][0x734] ;  /* 0x0001cd00ff057b82 */ /* 0x000e240000000800 */
[----:B0-----:R-:W-:-:S05]  /*0850*/  IADD3 R5, P0, R2, R5, RZ ;  /* 0x0000000502057210 */ /* 0x001fca0007f1e0ff */
[----:B------:R-:W-:-:S04]  /*0860*/  IMAD.X R7, RZ, RZ, R3, P0 ;  /* 0x000000ffff077224 */ /* 0x000fc800000e0603 */
[----:B------:R-:W-:-:S04]  /*0870*/  IMAD.WIDE.U32 R12, R7, R18, RZ ;  /* 0x00000012070c7225 */ /* 0x000fc800078e00ff */
[----:B------:R-:W-:-:S04]  /*0880*/  IMAD.WIDE.U32 R14, P0, R5, R19, R12 ;  /* 0x00000013050e7225 */ /* 0x000fc8000780000c */
[----:B------:R-:W-:-:S04]  /*0890*/  IMAD.WIDE.U32 R12, R5, R18, RZ ;  /* 0x00000012050c7225 */ /* 0x000fc800078e00ff */
[----:B------:R-:W-:Y:S01]  /*08a0*/  IMAD.X R17, RZ, RZ, RZ, P0 ;  /* 0x000000ffff117224 */ /* 0x000fe200000e06ff */
[----:B------:R-:W-:Y:S01]  /*08b0*/  IADD3 RZ, P0, R13, R14, RZ ;  /* 0x0000000e0dff7210 */ /* 0x000fe20007f1e0ff */
[----:B------:R-:W-:-:S04]  /*08c0*/  IMAD.MOV.U32 R16, RZ, RZ, R15 ;  /* 0x000000ffff107224 */ /* 0x000fc800078e000f */
[----:B------:R-:W-:-:S08]  /*08d0*/  IMAD.WIDE.U32.X R12, R7, R19, R16, P0 ;  /* 0x00000013070c7225 */ /* 0x000fd000000e0410 */
.L_x_6:
[-CC-:B------:R-:W-:Y:S01]  /*08e0*/  SHF.R.U64 R25, R12, R10.reuse, R13.reuse ;  /* 0x0000000a0c197219 */ /* 0x180fe2000000120d */
[----:B------:R-:W0:Y:S01]  /*08f0*/  LDC.64 R26, c[0x0][0x740] ;  /* 0x0001d000ff1a7b82 */ /* 0x000e220000000a00 */
[----:B------:R-:W-:Y:S01]  /*0900*/  SHF.R.U32.HI R7, RZ, R10, R13 ;  /* 0x0000000aff077219 */ /* 0x000fe2000001160d */
[----:B------:R-:W-:Y:S01]  /*0910*/  ULDC UR4, c[0x0][0x150] ;  /* 0x0000540000047ab9 */ /* 0x000fe20000000800 */
[----:B------:R-:W-:Y:S02]  /*0920*/  IADD3 R9, P0, RZ, -R25, RZ ;  /* 0x80000019ff097210 */ /* 0x000fe40007f1e0ff */
[----:B------:R-:W-:-:S03]  /*0930*/  I2FP.F32.U32 R5, R8 ;  /* 0x0000000800057245 */ /* 0x000fc60000201000 */
[----:B------:R-:W1:Y:S01]  /*0940*/  LDC R14, c[0x0][0x718] ;  /* 0x0001c600ff0e7b82 */ /* 0x000e620000000800 */
[----:B------:R-:W-:Y:S02]  /*0950*/  IMAD.X R15, RZ, RZ, ~R7, P0 ;  /* 0x000000ffff0f7224 */ /* 0x000fe400000e0e07 */
[----:B------:R-:W-:Y:S01]  /*0960*/  FMUL R5, R5, UR4 ;  /* 0x0000000405057c20 */ /* 0x000fe20008400000 */
[----:B------:R-:W-:Y:S01]  /*0970*/  IMAD.WIDE.U32 R12, R9, R20, R2 ;  /* 0x00000014090c7225 */ /* 0x000fe200078e0002 */
[----:B------:R-:W-:-:S03]  /*0980*/  ULDC UR4, c[0x0][0x154] ;  /* 0x0000550000047ab9 */ /* 0x000fc60000000800 */
[----:B------:R-:W-:Y:S01]  /*0990*/  IMAD R10, R15, R20, RZ ;  /* 0x000000140f0a7224 */ /* 0x000fe200078e02ff */
[----:B------:R-:W2:Y:S01]  /*09a0*/  LDC R7, c[0x0][0x144] ;  /* 0x00005100ff077b82 */ /* 0x000ea20000000800 */
[----:B------:R-:W3:Y:S01]  /*09b0*/  F2I.U32.TRUNC.NTZ R5, R5 ;  /* 0x0000000500057305 */ /* 0x000ee2000020f000 */
[----:B------:R-:W-:Y:S02]  /*09c0*/  IMAD.MOV.U32 R15, RZ, RZ, -0x1 ;  /* 0xffffffffff0f7424 */ /* 0x000fe400078e00ff */
[----:B------:R-:W-:-:S04]  /*09d0*/  IMAD R9, R9, R21, R10 ;  /* 0x0000001509097224 */ /* 0x000fc800078e020a */
[----:B------:R-:W4:Y:S01]  /*09e0*/  LDC R16, c[0x0][0x708] ;  /* 0x0001c200ff107b82 */ /* 0x000f220000000800 */
[----:B------:R-:W-:Y:S01]  /*09f0*/  IMAD.IADD R13, R13, 0x1, R9 ;  /* 0x000000010d0d7824 */ /* 0x000fe200078e0209 */
[----:B0-----:R-:W-:Y:S02]  /*0a00*/  ISETP.NE.U32.AND P0, PT, R26, RZ, PT ;  /* 0x000000ff1a00720c */ /* 0x001fe40003f05070 */
[----:B------:R-:W-:Y:S02]  /*0a10*/  I2FP.F32.U32 R9, R11 ;  /* 0x0000000b00097245 */ /* 0x000fe40000201000 */
[----:B------:R-:W-:Y:S02]  /*0a20*/  ISETP.NE.AND.EX P0, PT, R27, RZ, PT, P0 ;  /* 0x000000ff1b00720c */ /* 0x000fe40003f05300 */
[----:B------:R-:W0:Y:S01]  /*0a30*/  LDC R24, c[0x0][0x758] ;  /* 0x0001d600ff187b82 */ /* 0x000e220000000800 */
[-C--:B-1----:R-:W-:Y:S01]  /*0a40*/  SHF.R.U64 R20, R12, R14.reuse, R13 ;  /* 0x0000000e0c147219 */ /* 0x082fe2000000120d */
[----:B---3--:R-:W-:Y:S01]  /*0a50*/  IMAD.MOV R10, RZ, RZ, -R5 ;  /* 0x000000ffff0a7224 */ /* 0x008fe200078e0a05 */
[----:B------:R-:W-:Y:S01]  /*0a60*/  SHF.R.U32.HI R13, RZ, R14, R13 ;  /* 0x0000000eff0d7219 */ /* 0x000fe2000001160d */
[----:B------:R-:W-:-:S04]  /*0a70*/  FMUL R9, R9, UR4 ;  /* 0x0000000409097c20 */ /* 0x000fc80008400000 */
[----:B------:R-:W1:Y:S01]  /*0a80*/  LDC R18, c[0x0][0x148] ;  /* 0x00005200ff127b82 */ /* 0x000e620000000800 */
[----:B--2---:R-:W-:-:S07]  /*0a90*/  IMAD R5, R7, R10, R8 ;  /* 0x0000000a07057224 */ /* 0x004fce00078e0208 */
[----:B------:R-:W2:Y:S01]  /*0aa0*/  LDC R22, c[0x0][0x700] ;  /* 0x0001c000ff167b82 */ /* 0x000ea20000000800 */
[-CC-:B----4-:R-:W-:Y:S02]  /*0ab0*/  SHF.R.U64 R29, R20, R16.reuse, R13.reuse ;  /* 0x00000010141d7219 */ /* 0x190fe4000000120d */
[----:B------:R-:W-:Y:S01]  /*0ac0*/  SHF.R.U32.HI R7, RZ, R16, R13 ;  /* 0x00000010ff077219 */ /* 0x000fe2000001160d */
[----:B------:R-:W-:Y:S01]  /*0ad0*/  IMAD.MOV.U32 R13, RZ, RZ, 0x1 ;  /* 0x00000001ff0d7424 */ /* 0x000fe200078e00ff */
[----:B------:R3:W4:Y:S03]  /*0ae0*/  F2I.U32.TRUNC.NTZ R16, R9 ;  /* 0x0000000900107305 */ /* 0x000726000020f000 */
[----:B------:R-:W1:Y:S01]  /*0af0*/  LDC R19, c[0x0][0x748] ;  /* 0x0001d200ff137b82 */ /* 0x000e620000000800 */
[-C--:B0-----:R-:W-:Y:S02]  /*0b00*/  SHF.L.U32 R8, R15, R24.reuse, RZ ;  /* 0x000000180f087219 */ /* 0x081fe400000006ff */
[----:B------:R-:W-:-:S02]  /*0b10*/  SHF.R.U64 R28, R29, R24, R7 ;  /* 0x000000181d1c7219 */ /* 0x000fc40000001207 */
[----:B------:R-:W-:Y:S02]  /*0b20*/  SHF.R.U32.HI R17, RZ, R24, R7 ;  /* 0x00000018ff117219 */ /* 0x000fe40000011607 */
[----:B------:R-:W-:Y:S01]  /*0b30*/  LOP3.LUT R10, RZ, R8, RZ, 0x33, !PT ;  /* 0x00000008ff0a7212 */ /* 0x000fe200078e33ff */
[----:B------:R-:W0:Y:S01]  /*0b40*/  LDC R21, c[0x0][0x738] ;  /* 0x0001ce00ff157b82 */ /* 0x000e220000000800 */
[----:B------:R-:W-:Y:S01]  /*0b50*/  SHF.L.U32 R7, R13, R24, RZ ;  /* 0x000000180d077219 */ /* 0x000fe200000006ff */
[----:B------:R-:W-:Y:S02]  /*0b60*/  IMAD.MOV.U32 R8, RZ, RZ, R28 ;  /* 0x000000ffff087224 */ /* 0x000fe400078e001c */
[----:B---3--:R-:W-:-:S04]  /*0b70*/  IMAD.MOV.U32 R9, RZ, RZ, R17 ;  /* 0x000000ffff097224 */ /* 0x008fc800078e0011 */
[----:B------:R-:W3:Y:S01]  /*0b80*/  LDC R23, c[0x0][0x710] ;  /* 0x0001c400ff177b82 */ /* 0x000ee20000000800 */
[----:B----4-:R-:W-:Y:S05]  /*0b90*/  @!P0 BRA `(.L_x_7) ;  /* 0x0000000000288947 */ /* 0x010fea0003800000 */
[----:B------:R-:W4:Y:S02]  /*0ba0*/  LDC R15, c[0x0][0x74c] ;  /* 0x0001d300ff0f7b82 */ /* 0x000f240000000800 */
[----:B----4-:R-:W-:-:S05]  /*0bb0*/  IADD3 R15, P0, R28, R15, RZ ;  /* 0x0000000f1c0f7210 */ /* 0x010fca0007f1e0ff */
        /* <DEDUP_REMOVED lines=8> */
.L_x_7:
[----:B-1----:R-:W-:Y:S01]  /*0c40*/  SHF.R.U64 R8, R8, R19, R9 ;  /* 0x0000001308087219 */ /* 0x002fe20000001209 */
[----:B--2---:R-:W-:Y:S01]  /*0c50*/  VIADD R9, R22, 0xffffffff ;  /* 0xffffffff16097836 */ /* 0x004fe20000000000 */
[----:B------:R-:W-:Y:S01]  /*0c60*/  LOP3.LUT R10, R29, R10, RZ, 0xc0, !PT ;  /* 0x0000000a1d0a7212 */ /* 0x000fe200078ec0ff */
[----:B------:R-:W-:Y:S02]  /*0c70*/  IMAD.MOV R16, RZ, RZ, -R16 ;  /* 0x000000ffff107224 */ /* 0x000fe400078e0a10 */
[----:B------:R-:W-:Y:S01]  /*0c80*/  IMAD.MOV R12, RZ, RZ, -R8 ;  /* 0x000000ffff0c7224 */ /* 0x000fe200078e0a08 */
[----:B------:R-:W-:Y:S01]  /*0c90*/  LOP3.LUT R9, R20, R9, RZ, 0xc0, !PT ;  /* 0x0000000914097212 */ /* 0x000fe200078ec0ff */
[----:B------:R-:W-:Y:S02]  /*0ca0*/  @P3 IMAD R5, R18, R16, R11 ;  /* 0x0000001012053224 */ /* 0x000fe400078e020b */
[----:B------:R-:W-:Y:S02]  /*0cb0*/  IMAD R10, R7, R8, R10 ;  /* 0x00000008070a7224 */ /* 0x000fe400078e020a */
[----:B0-----:R-:W-:-:S02]  /*0cc0*/  IMAD R7, R12, R21, R28 ;  /* 0x000000150c077224 */ /* 0x001fc400078e021c */
[----:B---3--:R-:W-:Y:S02]  /*0cd0*/  IMAD R5, R10, R23, R5 ;  /* 0x000000170a057224 */ /* 0x008fe400078e0205 */
[----:B------:R-:W-:Y:S02]  /*0ce0*/  IMAD R10, R7, R22, R9 ;  /* 0x00000016070a7224 */ /* 0x000fe400078e0209 */
[----:B------:R-:W-:-:S03]  /*0cf0*/  IMAD.MOV.U32 R12, RZ, RZ, 0x1 ;  /* 0x00000001ff0c7424 */ /* 0x000fc600078e00ff */
[----:B------:R-:W-:Y:S02]  /*0d00*/  SEL R7, R10, R5, !P3 ;  /* 0x000000050a077207 */ /* 0x000fe40005800000 */
[----:B------:R-:W-:Y:S01]  /*0d10*/  SEL R10, R5, R10, !P3 ;  /* 0x0000000a050a7207 */ /* 0x000fe20005800000 */
[----:B------:R-:W-:-:S07]  /*0d20*/  IMAD.MOV.U32 R5, RZ, RZ, R25 ;  /* 0x000000ffff057224 */ /* 0x000fce00078e0019 */
.L_x_5:
[----:B------:R-:W-:-:S08]  /*0d30*/  NOP ;  /* 0x0000000000007918 */ /* 0x000fd00000000000 */
[----:B------:R-:W0:Y:S02]  /*0d40*/  USETMAXREG.TRY_ALLOC.CTAPOOL UP0, 0xe8 ;  /* 0x000000e8000079c8 */ /* 0x000e240008000600 */
[----:B0-----:R-:W-:-:S13]  /*0d50*/  PLOP3.LUT P0, PT, PT, PT, UP0, 0x80, 0x0 ;  /* 0x000000000000781c */ /* 0x001fda0003f0f008 */
[----:B------:R-:W-:Y:S05]  /*0d60*/  @!P0 BRA `(.L_x_5) ;  /* 0xfffffffc00f08947 */ /* 0x000fea000383ffff */
[----:B------:R-:W-:Y:S01]  /*0d70*/  ULDC.64 UR4, c[0x0][0x698] ;  /* 0x0001a60000047ab9 */ /* 0x000fe20000000a00 */
[----:B------:R-:W-:Y:S01]  /*0d80*/  ULDC.64 UR14, c[0x0][0x208] ;  /* 0x00008200000e7ab9 */ /* 0x000fe20000000a00 */
[----:B------:R-:W-:-:S04]  /*0d90*/  ISETP.NE.U32.AND P0, PT, RZ, UR4, PT ;  /* 0x00000004ff007c0c */ /* 0x000fc8000bf05070 */
[----:B------:R-:W-:-:S13]  /*0da0*/  ISETP.NE.AND.EX P0, PT, RZ, UR5, PT, P0 ;  /* 0x00000005ff007c0c */ /* 0x000fda000bf05300 */
[----:B------:R-:W-:Y:S05]  /*0db0*/  @!P0 BRA `(.L_x_8) ;  /* 0x00000000001c8947 */ /* 0x000fea0003800000 */
[----:B------:R-:W0:Y:S02]  /*0dc0*/  LDC.64 R8, c[0x0][0x698] ;  /* 0x0001a600ff087b82 */ /* 0x000e240000000a00 */
[----:B0-----:R-:W2:Y:S02]  /*0dd0*/  LDG.E.64 R8, desc[UR14][R8.64] ;  /* 0x0000000e08087981 */ /* 0x001ea4000c1e1b00 */
[----:B--2---:R-:W-:-:S04]  /*0de0*/  ISETP.NE.U32.AND P0, PT, R8, RZ, PT ;  /* 0x000000ff0800720c */ /* 0x004fc80003f05070 */
[----:B------:R-:W-:-:S13]  /*0df0*/  ISETP.NE.AND.EX P0, PT, R9, RZ, PT, P0 ;  /* 0x000000ff0900720c */ /* 0x000fda0003f05300 */
[----:B------:R-:W-:Y:S05]  /*0e00*/  @!P0 BRA `(.L_x_8) ;  /* 0x0000000000088947 */ /* 0x000fea0003800000 */
[----:B------:R0:W5:Y:S01]  /*0e10*/  LD.E R15, desc[UR14][R8.64] ;  /* 0x0000000e080f7980 */ /* 0x000162000c101900 */
[----:B------:R-:W-:Y:S05]  /*0e20*/  BRA `(.L_x_9) ;  /* 0x0000000000207947 */ /* 0x000fea0003800000 */
.L_x_8:
[----:B------:R-:W-:Y:S02]  /*0e30*/  ULDC.64 UR4, c[0x0][0x688] ;  /* 0x0001a20000047ab9 */ /* 0x000fe40000000a00 */
[----:B------:R-:W-:-:S04]  /*0e40*/  ISETP.NE.U32.AND P0, PT, RZ, UR4, PT ;  /* 0x00000004ff007c0c */ /* 0x000fc8000bf05070 */
[----:B------:R-:W-:-:S13]  /*0e50*/  ISETP.NE.AND.EX P0, PT, RZ, UR5, PT, P0 ;  /* 0x00000005ff007c0c */ /* 0x000fda000bf05300 */
[----:B------:R-:W-:Y:S05]  /*0e60*/  @!P0 BRA `(.L_x_10) ;  /* 0x00000000000c8947 */ /* 0x000fea0003800000 */
[----:B------:R-:W0:Y:S02]  /*0e70*/  LDC.64 R8, c[0x0][0x688] ;  /* 0x0001a200ff087b82 */ /* 0x000e240000000a00 */
[----:B0-----:R1:W5:Y:S01]  /*0e80*/  LDG.E R15, desc[UR14][R8.64] ;  /* 0x0000000e080f7981 */ /* 0x001362000c1e1900 */
[----:B------:R-:W-:Y:S05]  /*0e90*/  BRA `(.L_x_9) ;  /* 0x0000000000047947 */ /* 0x000fea0003800000 */
.L_x_10:
[----:B------:R-:W2:Y:S02]  /*0ea0*/  LDC R15, c[0x0][0x680] ;  /* 0x0001a000ff0f7b82 */ /* 0x000ea40000000800 */
.L_x_9:
[----:B------:R-:W-:Y:S02]  /*0eb0*/  ULDC.64 UR4, c[0x0][0x6a0] ;  /* 0x0001a80000047ab9 */ /* 0x000fe40000000a00 */
[----:B------:R-:W-:-:S04]  /*0ec0*/  ISETP.NE.U32.AND P0, PT, RZ, UR4, PT ;  /* 0x00000004ff007c0c */ /* 0x000fc8000bf05070 */
[----:B------:R-:W-:-:S13]  /*0ed0*/  ISETP.NE.AND.EX P0, PT, RZ, UR5, PT, P0 ;  /* 0x00000005ff007c0c */ /* 0x000fda000bf05300 */
[----:B------:R-:W-:Y:S05]  /*0ee0*/  @!P0 BRA `(.L_x_11) ;  /* 0x00000000001c8947 */ /* 0x000fea0003800000 */
[----:B01----:R-:W0:Y:S02]  /*0ef0*/  LDC.64 R8, c[0x0][0x6a0] ;  /* 0x0001a800ff087b82 */ /* 0x003e240000000a00 */
[----:B0-----:R-:W3:Y:S02]  /*0f00*/  LDG.E.64 R8, desc[UR14][R8.64] ;  /* 0x0000000e08087981 */ /* 0x001ee4000c1e1b00 */
[----:B---3--:R-:W-:-:S04]  /*0f10*/  ISETP.NE.U32.AND P0, PT, R8, RZ, PT ;  /* 0x000000ff0800720c */ /* 0x008fc80003f05070 */
[----:B------:R-:W-:-:S13]  /*0f20*/  ISETP.NE.AND.EX P0, PT, R9, RZ, PT, P0 ;  /* 0x000000ff0900720c */ /* 0x000fda0003f05300 */
[----:B------:R-:W-:Y:S05]  /*0f30*/  @!P0 BRA `(.L_x_11) ;  /* 0x0000000000088947 */ /* 0x000fea0003800000 */
[----:B------:R0:W5:Y:S01]  /*0f40*/  LD.E R14, desc[UR14][R8.64] ;  /* 0x0000000e080e7980 */ /* 0x000162000c101900 */
[----:B------:R-:W-:Y:S05]  /*0f50*/  BRA `(.L_x_12) ;  /* 0x0000000000207947 */ /* 0x000fea0003800000 */
.L_x_11:
[----:B------:R-:W-:Y:S02]  /*0f60*/  ULDC.64 UR4, c[0x0][0x690] ;  /* 0x0001a40000047ab9 */ /* 0x000fe40000000a00 */
[----:B------:R-:W-:-:S04]  /*0f70*/  ISETP.NE.U32.AND P0, PT, RZ, UR4, PT ;  /* 0x00000004ff007c0c */ /* 0x000fc8000bf05070 */
[----:B------:R-:W-:-:S13]  /*0f80*/  ISETP.NE.AND.EX P0, PT, RZ, UR5, PT, P0 ;  /* 0x00000005ff007c0c */ /* 0x000fda000bf05300 */
[----:B------:R-:W-:Y:S05]  /*0f90*/  @!P0 BRA `(.L_x_13) ;  /* 0x00000000000c8947 */ /* 0x000fea0003800000 */
[----:B01----:R-:W0:Y:S02]  /*0fa0*/  LDC.64 R8, c[0x0][0x690] ;  /* 0x0001a400ff087b82 */ /* 0x003e240000000a00 */
[----:B0-----:R1:W5:Y:S01]  /*0fb0*/  LDG.E R14, desc[UR14][R8.64] ;  /* 0x0000000e080e7981 */ /* 0x001362000c1e1900 */
[----:B------:R-:W-:Y:S05]  /*0fc0*/  BRA `(.L_x_12) ;  /* 0x0000000000047947 */ /* 0x000fea0003800000 */
.L_x_13:
[----:B------:R-:W3:Y:S02]  /*0fd0*/  LDC R14, c[0x0][0x684] ;  /* 0x0001a100ff0e7b82 */ /* 0x000ee40000000800 */
.L_x_12:
[----:B------:R-:W-:-:S13]  /*0fe0*/  LOP3.LUT P0, RZ, R12, 0xff, RZ, 0xc0, !PT ;  /* 0x000000ff0cff7812 */ /* 0x000fda000780c0ff */
[----:B------:R-:W-:Y:S05]  /*0ff0*/  @!P0 EXIT ;  /* 0x000000000000894d */ /* 0x000fea0003800000 */
[----:B------:R-:W-:Y:S01]  /*1000*/  ULDC UR4, c[0x0][0x28c] ;  /* 0x0000a30000047ab9 */ /* 0x000fe20000000800 */
[----:B------:R-:W-:Y:S01]  /*1010*/  LOP3.LUT R13, R4, 0x1, RZ, 0xfc, !PT ;  /* 0x00000001040d7812 */ /* 0x000fe200078efcff */
[----:B------:R-:W-:-:S04]  /*1020*/  UIADD3 UR4, UR4, 0x3f, URZ ;  /* 0x0000003f04047890 */ /* 0x000fc8000fffe03f */
[----:B------:R-:W-:-:S04]  /*1030*/  USHF.R.S32.HI UR5, URZ, 0x1f, UR4 ;  /* 0x0000001f3f057899 */ /* 0x000fc80008011404 */
[----:B------:R-:W-:-:S03]  /*1040*/  ULEA.HI UR5, UR5, UR4, URZ, 0x6 ;  /* 0x0000000405057291 */ /* 0x000fc6000f8f303f */
[----:B------:R-:W-:Y:S01]  /*1050*/  UMOV UR4, URZ ;  /* 0x0000003f00047c82 */ /* 0x000fe20008000000 */
[----:B------:R-:W-:-:S03]  /*1060*/  USHF.R.S32.HI UR6, URZ, 0x6, UR5 ;  /* 0x000000063f067899 */ /* 0x000fc60008011405 */
[----:B------:R-:W-:-:S09]  /*1070*/  UMOV UR5, URZ ;  /* 0x0000003f00057c82 */ /* 0x000fd20008000000 */
.L_x_252:
[----:B01----:R-:W-:Y:S02]  /*1080*/  LOP3.LUT R8, R0, 0x80, RZ, 0xc0, !PT ;  /* 0x0000008000087812 */ /* 0x003fe400078ec0ff */
[----:B------:R-:W-:Y:S02]  /*1090*/  CS2R R88, SRZ ;  /* 0x0000000000587805 */ /* 0x000fe4000001ff00 */
[----:B------:R-:W-:Y:S02]  /*10a0*/  CS2R R90, SRZ ;  /* 0x00000000005a7805 */ /* 0x000fe4000001ff00 */
[----:B------:R-:W-:Y:S02]  /*10b0*/  CS2R R92, SRZ ;  /* 0x00000000005c7805 */ /* 0x000fe4000001ff00 */
[----:B------:R-:W-:Y:S02]  /*10c0*/  SHF.R.U32.HI R9, RZ, 0x7, R8 ;  /* 0x00000007ff097819 */ /* 0x000fe40000011608 */
[----:B------:R-:W-:-:S02]  /*10d0*/  CS2R R94, SRZ ;  /* 0x00000000005e7805 */ /* 0x000fc4000001ff00 */
[----:B------:R-:W-:Y:S02]  /*10e0*/  VIMNMX R8, RZ, UR6, PT ;  /* 0x00000006ff087c48 */ /* 0x000fe4000bfe0100 */
[----:B------:R-:W-:Y:S02]  /*10f0*/  CS2R R96, SRZ ;  /* 0x0000000000607805 */ /* 0x000fe4000001ff00 */
[----:B------:R-:W-:Y:S02]  /*1100*/  CS2R R98, SRZ ;  /* 0x0000000000627805 */ /* 0x000fe4000001ff00 */
[----:B------:R-:W-:Y:S01]  /*1110*/  CS2R R100, SRZ ;  /* 0x0000000000647805 */ /* 0x000fe2000001ff00 */
[----:B------:R-:W0:Y:S01]  /*1120*/  SHFL.IDX PT, R9, R9, RZ, 0x1f ;  /* 0x00001fff09097589 */ /* 0x000e2200000e0000 */
[----:B------:R-:W-:Y:S02]  /*1130*/  IADD3 R8, -R8, UR6, RZ ;  /* 0x0000000608087c10 */ /* 0x000fe4000fffe1ff */
[----:B------:R-:W-:-:S02]  /*1140*/  CS2R R102, SRZ ;  /* 0x0000000000667805 */ /* 0x000fc4000001ff00 */
[----:B------:R-:W-:Y:S02]  /*1150*/  CS2R R104, SRZ ;  /* 0x0000000000687805 */ /* 0x000fe4000001ff00 */
[----:B------:R-:W-:Y:S02]  /*1160*/  CS2R R106, SRZ ;  /* 0x00000000006a7805 */ /* 0x000fe4000001ff00 */
[----:B------:R-:W-:Y:S02]  /*1170*/  ISETP.GE.AND P0, PT, R8, 0x1, PT ;  /* 0x000000010800780c */ /* 0x000fe40003f06270 */
[----:B------:R-:W-:Y:S02]  /*1180*/  CS2R R108, SRZ ;  /* 0x00000000006c7805 */ /* 0x000fe4000001ff00 */
[----:B------:R-:W-:Y:S02]  /*1190*/  CS2R R110, SRZ ;  /* 0x00000000006e7805 */ /* 0x000fe4000001ff00 */
[----:B------:R-:W-:-:S02]  /*11a0*/  CS2R R112, SRZ ;  /* 0x0000000000707805 */ /* 0x000fc4000001ff00 */
[----:B------:R-:W-:Y:S02]  /*11b0*/  CS2R R114, SRZ ;  /* 0x0000000000727805 */ /* 0x000fe4000001ff00 */
[----:B------:R-:W-:Y:S02]  /*11c0*/  CS2R R116, SRZ ;  /* 0x0000000000747805 */ /* 0x000fe4000001ff00 */
[----:B------:R-:W-:Y:S02]  /*11d0*/  CS2R R118, SRZ ;  /* 0x0000000000767805 */ /* 0x000fe4000001ff00 */
[----:B------:R-:W-:Y:S02]  /*11e0*/  CS2R R120, SRZ ;  /* 0x0000000000787805 */ /* 0x000fe4000001ff00 */
[----:B------:R-:W-:Y:S02]  /*11f0*/  CS2R R122, SRZ ;  /* 0x00000000007a7805 */ /* 0x000fe4000001ff00 */
[----:B------:R-:W-:-:S02]  /*1200*/  CS2R R124, SRZ ;  /* 0x00000000007c7805 */ /* 0x000fc4000001ff00 */
[----:B------:R-:W-:Y:S02]  /*1210*/  CS2R R126, SRZ ;  /* 0x00000000007e7805 */ /* 0x000fe4000001ff00 */
[----:B------:R-:W-:Y:S02]  /*1220*/  CS2R R128, SRZ ;  /* 0x0000000000807805 */ /* 0x000fe4000001ff00 */
[----:B------:R-:W-:Y:S02]  /*1230*/  CS2R R130, SRZ ;  /* 0x0000000000827805 */ /* 0x000fe4000001ff00 */
[----:B------:R-:W-:Y:S02]  /*1240*/  CS2R R132, SRZ ;  /* 0x0000000000847805 */ /* 0x000fe4000001ff00 */
[----:B----4-:R-:W-:Y:S02]  /*1250*/  CS2R R134, SRZ ;  /* 0x0000000000867805 */ /* 0x010fe4000001ff00 */
[----:B------:R-:W-:-:S02]  /*1260*/  CS2R R136, SRZ ;  /* 0x0000000000887805 */ /* 0x000fc4000001ff00 */
[----:B------:R-:W-:Y:S02]  /*1270*/  CS2R R138, SRZ ;  /* 0x00000000008a7805 */ /* 0x000fe4000001ff00 */
[----:B------:R-:W-:Y:S02]  /*1280*/  CS2R R140, SRZ ;  /* 0x00000000008c7805 */ /* 0x000fe4000001ff00 */
[----:B------:R-:W-:Y:S02]  /*1290*/  CS2R R142, SRZ ;  /* 0x00000000008e7805 */ /* 0x000fe4000001ff00 */
[----:B0-----:R-:W-:Y:S02]  /*12a0*/  R2UR UR7, R9 ;  /* 0x00000000090772ca */ /* 0x001fe400000e0000 */
        /* <DEDUP_REMOVED lines=35> */
[----:B------:R-:W-:Y:S01]  /*14e0*/  CS2R R86, SRZ ;  /* 0x0000000000567805 */ /* 0x000fe2000001ff00 */
[----:B------:R-:W-:Y:S06]  /*14f0*/  @!P0 BRA `(.L_x_14) ;  /* 0x0000000400248947 */ /* 0x000fec0003800000 */
[----:B------:R-:W0:Y:S01]  /*1500*/  S2UR UR10, SR_CgaCtaId ;  /* 0x00000000000a79c3 */ /* 0x000e220000008800 */
[----:B------:R-:W-:Y:S01]  /*1510*/  ULEA.HI UR8, UR7, UR7, URZ, 0x1 ;  /* 0x0000000707087291 */ /* 0x000fe2000f8f083f */
[----:B------:R-:W-:Y:S01]  /*1520*/  IMAD.U32 R17, RZ, RZ, UR4 ;  /* 0x00000004ff117e24 */ /* 0x000fe2000f8e00ff */
[----:B------:R-:W-:Y:S01]  /*1530*/  UMOV UR9, 0x400 ;  /* 0x0000040000097882 */ /* 0x000fe20000000000 */
[----:B------:R-:W-:Y:S02]  /*1540*/  UPLOP3.LUT UP0, UPT, UPT, UPT, UPT, 0x40, 0x0 ;  /* 0x000000000000789c */ /* 0x000fe40003f0e870 */
[----:B------:R-:W-:Y:S01]  /*1550*/  ULOP3.LUT UR8, UR8, 0x1ffffe, URZ, 0xc0, !UPT ;  /* 0x001ffffe08087892 */ /* 0x000fe2000f8ec03f */
[----:B------:R-:W-:Y:S01]  /*1560*/  UMOV UR12, UR5 ;  /* 0x00000005000c7c82 */ /* 0x000fe20008000000 */
[----:B------:R-:W-:Y:S02]  /*1570*/  UMOV UR13, UR5 ;  /* 0x00000005000d7c82 */ /* 0x000fe40008000000 */
[----:B------:R-:W-:-:S02]  /*1580*/  UIADD3 UR8, UR7, -UR8, URZ ;  /* 0x8000000807087290 */ /* 0x000fc4000fffe03f */
[----:B0-----:R-:W-:-:S04]  /*1590*/  ULEA UR16, UR10, UR9, 0x18 ;  /* 0x000000090a107291 */ /* 0x001fc8000f8ec03f */
[----:B------:R-:W-:-:S04]  /*15a0*/  ULEA UR8, UR8, UR16, 0xb ;  /* 0x0000001008087291 */ /* 0x000fc8000f8e583f */
[----:B------:R-:W-:-:S04]  /*15b0*/  UIADD3 UR8, UR8, 0x180, URZ ;  /* 0x0000018008087890 */ /* 0x000fc8000fffe03f */
[----:B------:R-:W-:-:S04]  /*15c0*/  USHF.R.U32.HI UR8, URZ, 0x4, UR8 ;  /* 0x000000043f087899 */ /* 0x000fc80008011608 */
[----:B------:R-:W-:-:S12]  /*15d0*/  ULOP3.LUT UR7, UR8, 0x3fff, URZ, 0xc0, !UPT ;  /* 0x00003fff08077892 */ /* 0x000fd8000f8ec03f */
.L_x_21:
[----:B------:R-:W-:-:S13]  /*15e0*/  ISETP.NE.AND P1, PT, R13, 0x3, PT ;  /* 0x000000030d00780c */ /* 0x000fda0003f25270 */
[----:B01----:R-:W-:Y:S05]  /*15f0*/  @!P1 BRA `(.L_x_15) ;  /* 0x0000000000049947 */ /* 0x003fea0003800000 */
[----:B------:R-:W-:Y:S01]  /*1600*/  BPT.TRAP 0x1 ;  /* 0x000000040000795c */ /* 0x000fe20000300000 */
.L_x_15:
[----:B------:R-:W-:Y:S01]  /*1610*/  ULEA UR8, UR12, UR16, 0x3 ;  /* 0x000000100c087291 */ /* 0x000fe2000f8e183f */
[----:B------:R-:W-:-:S08]  /*1620*/  SHF.L.U32 R11, R17, 0x1f, RZ ;  /* 0x0000001f110b7819 */ /* 0x000fd000000006ff */
[----:B------:R0:W1:Y:S01]  /*1630*/  SYNCS.PHASECHK.TRANS64.TRYWAIT P0, [UR8], R11 ;  /* 0x0000000bff0075a7 */ /* 0x0000620008000148 */
[----:B------:R-:W-:Y:S05]  /*1640*/  @!P1 BRA `(.L_x_16) ;  /* 0x0000000000049947 */ /* 0x000fea0003800000 */
[----:B------:R-:W-:Y:S01]  /*1650*/  BPT.TRAP 0x1 ;  /* 0x000000040000795c */ /* 0x000fe20000300000 */
.L_x_16:
[C---:B------:R-:W-:Y:S02]  /*1660*/  IMAD.SHL.U32 R9, R0.reuse, 0x20, RZ ;  /* 0x0000002000097824 */ /* 0x040fe400078e00ff */
[C---:B------:R-:W-:Y:S02]  /*1670*/  IMAD.SHL.U32 R12, R0.reuse, 0x200, RZ ;  /* 0x00000200000c7824 */ /* 0x040fe400078e00ff */
[----:B------:R-:W-:Y:S01]  /*1680*/  IMAD.SHL.U32 R16, R0, 0x10, RZ ;  /* 0x0000001000107824 */ /* 0x000fe200078e00ff */
[----:B------:R-:W-:-:S04]  /*1690*/  LOP3.LUT R9, R9, 0x1c00, RZ, 0xc0, !PT ;  /* 0x00001c0009097812 */ /* 0x000fc800078ec0ff */
[----:B------:R-:W-:Y:S01]  /*16a0*/  LOP3.LUT R9, R9, 0x200, R12, 0xf8, !PT ;  /* 0x0000020009097812 */ /* 0x000fe200078ef80c */
[----:B------:R-:W-:-:S03]  /*16b0*/  IMAD.U32 R12, RZ, RZ, UR12 ;  /* 0x0000000cff0c7e24 */ /* 0x000fc6000f8e00ff */
[----:B------:R-:W-:-:S04]  /*16c0*/  LOP3.LUT R9, R9, 0x1c0, R16, 0xf8, !PT ;  /* 0x000001c009097812 */ /* 0x000fc800078ef810 */
[----:B------:R-:W-:-:S04]  /*16d0*/  LOP3.LUT R9, R9, 0x20, R16, 0xf8, !PT ;  /* 0x0000002009097812 */ /* 0x000fc800078ef810 */
[----:B------:R-:W-:-:S05]  /*16e0*/  SHF.R.U32.HI R9, RZ, 0x3, R9 ;  /* 0x00000003ff097819 */ /* 0x000fca0000011609 */
[----:B------:R-:W-:Y:S01]  /*16f0*/  IMAD R9, R12, 0x800, R9 ;  /* 0x000008000c097824 */ /* 0x000fe200078e0209 */
[----:B-1----:R-:W-:Y:S06]  /*1700*/  @P0 BRA `(.L_x_17) ;  /* 0x0000000000080947 */ /* 0x002fec0003800000 */
[----:B------:R-:W1:Y:S02]  /*1710*/  SYNCS.PHASECHK.TRANS64.TRYWAIT P0, [UR8], R11 ;  /* 0x0000000bff0075a7 */ /* 0x000e640008000148 */
[----:B-1----:R-:W-:Y:S05]  /*1720*/  @!P0 BRA `(.L_x_18) ;  /* 0x000000a400e08947 */ /* 0x002fea0003800000 */
.L_x_17:
[----:B------:R-:W-:Y:S01]  /*1730*/  LDS R152, [R9+UR16+0x30180] ;  /* 0x0301801009987984 */ /* 0x000fe20008000800 */
[----:B------:R-:W-:Y:S02]  /*1740*/  UIADD3 UR8, UR16, 0x18180, URZ ;  /* 0x0001818010087890 */ /* 0x000fe4000fffe03f */
[----:B------:R-:W-:Y:S01]  /*1750*/  ULOP3.LUT UR9, UR7, 0x10000, URZ, 0xfc, !UPT ;  /* 0x0001000007097892 */ /* 0x000fe2000f8efc3f */
[----:B------:R-:W4:Y:S01]  /*1760*/  LDS R153, [R9+UR16+0x30580] ;  /* 0x0305801009997984 */ /* 0x000f220008000800 */
[----:B------:R-:W-:Y:S01]  /*1770*/  USHF.R.U32.HI UR8, URZ, 0x4, UR8 ;  /* 0x000000043f087899 */ /* 0x000fe20008011608 */
[----:B------:R-:W-:-:S03]  /*1780*/  UMOV UR11, 0x80000020 ;  /* 0x80000020000b7882 */ /* 0x000fc60000000000 */
[----:B------:R-:W-:-:S04]  /*1790*/  ULOP3.LUT UR8, UR8, 0x3fff, URZ, 0xc0, !UPT ;  /* 0x00003fff08087892 */ /* 0x000fc8000f8ec03f */
[----:B------:R-:W-:Y:S02]  /*17a0*/  ULOP3.LUT UR10, UR8, 0x10000, URZ, 0xfc, !UPT ;  /* 0x00010000080a7892 */ /* 0x000fe4000f8efc3f */
[----:B------:R-:W-:Y:S02]  /*17b0*/  ULEA UR8, UR12, UR9, 0x9 ;  /* 0x000000090c087291 */ /* 0x000fe4000f8e483f */
[----:B------:R-:W-:Y:S01]  /*17c0*/  ULEA UR10, UR12, UR10, 0x9 ;  /* 0x0000000a0c0a7291 */ /* 0x000fe2000f8e483f */
[----:B------:R-:W-:Y:S01]  /*17d0*/  UMOV UR9, 0xc0000010 ;  /* 0xc000001000097882 */ /* 0x000fe20000000000 */
[----:B----4-:R-:W-:-:S07]  /*17e0*/  WARPGROUP.ARRIVE ;  /* 0x00000000000079c5 */ /* 0x010fce0000000000 */
[----:B------:R-:W-:Y:S01]  /*17f0*/  IGMMA.SP.64x128x64.S8.S8 R88, gdesc[UR8], R88, UP0, R152 ;  /* 0x03809800085879f1 */ /* 0x000fe2000bf41258 */
[----:B------:R-:W-:Y:S01]  /*1800*/  UIADD3 UR8, UR8, 0x100, URZ ;  /* 0x0000010008087890 */ /* 0x000fe2000fffe03f */
[----:B------:R-:W-:-:S08]  /*1810*/  UMOV UR9, 0xc0000010 ;  /* 0xc000001000097882 */ /* 0x000fd00000000000 */
[----:B------:R-:W-:Y:S03]  /*1820*/  IGMMA.SP.64x128x64.S8.S8 R24, gdesc[UR8], R24, UP0, R153, gsb0 ;  /* 0x03809900081879f1 */ /* 0x000fe6000b841218 */
[----:B------:R-:W-:Y:S02]  /*1830*/  WARPGROUP.DEPBAR.LE gsb0, 0x0 ;  /* 0x00008000000079c5 */ /* 0x000fe40000010000 */
[----:B------:R-:W-:Y:S05]  /*1840*/  @!P1 BRA `(.L_x_19) ;  /* 0x0000000000049947 */ /* 0x000fea0003800000 */
[----:B------:R-:W-:Y:S01]  /*1850*/  BPT.TRAP 0x1 ;  /* 0x000000040000795c */ /* 0x000fe20000300000 */
.L_x_19:
[----:B------:R-:W-:Y:S01]  /*1860*/  ULEA UR8, UR13, UR16, 0x3 ;  /* 0x000000100d087291 */ /* 0x000fe2000f8e183f */
[----:B------:R-:W-:-:S03]  /*1870*/  ISETP.GT.U32.AND P0, PT, R4, 0x1, PT ;  /* 0x000000010400780c */ /* 0x000fc60003f04070 */
[----:B------:R-:W-:-:S04]  /*1880*/  UIADD3 UR8, UR8, 0x60, URZ ;  /* 0x0000006008087890 */ /* 0x000fc8000fffe03f */
[----:B------:R-:W-:-:S09]  /*1890*/  UPRMT UR8, URZ, 0x654, UR8 ;  /* 0x000006543f087896 */ /* 0x000fd20008000008 */
[----:B------:R-:W-:Y:S01]  /*18a0*/  SYNCS.ARRIVE.TRANS64.RED.A1T0 RZ, [UR8], RZ ;  /* 0x000000ffffff79a7 */ /* 0x000fe20008100408 */
[----:B------:R-:W-:Y:S05]  /*18b0*/  @P0 BRA `(.L_x_20) ;  /* 0x0000000000040947 */ /* 0x000fea0003800000 */
[----:B------:R-:W-:Y:S01]  /*18c0*/  BPT.TRAP 0x1 ;  /* 0x000000040000795c */ /* 0x000fe20000300000 */
.L_x_20:
[----:B------:R-:W-:Y:S01]  /*18d0*/  UIADD3 UR12, UR12, 0x1, URZ ;  /* 0x000000010c0c7890 */ /* 0x000fe2000fffe03f */
[C---:B------:R-:W-:Y:S01]  /*18e0*/  ISETP.GT.AND P0, PT, R8.reuse, 0x1, PT ;  /* 0x000000010800780c */ /* 0x040fe20003f04270 */
[----:B------:R-:W-:Y:S01]  /*18f0*/  UIADD3 UR13, UR13, 0x1, URZ ;  /* 0x000000010d0d7890 */ /* 0x000fe2000fffe03f */
[----:B------:R-:W-:Y:S01]  /*1900*/  VIADD R8, R8, 0xffffffff ;  /* 0xffffffff08087836 */ /* 0x000fe20000000000 */
[----:B------:R-:W-:Y:S02]  /*1910*/  UISETP.NE.AND UP0, UPT, UR12, 0xc, UPT ;  /* 0x0000000c0c00788c */ /* 0x000fe4000bf05270 */
[----:B------:R-:W-:Y:S02]  /*1920*/  UISETP.NE.AND UP1, UPT, UR13, 0xc, UPT ;  /* 0x0000000c0d00788c */ /* 0x000fe4000bf25270 */
[----:B------:R-:W-:Y:S02]  /*1930*/  USEL UR8, URZ, 0x1, UP0 ;  /* 0x000000013f087887 */ /* 0x000fe40008000000 */
[----:B------:R-:W-:-:S02]  /*1940*/  USEL UR12, UR12, URZ, UP0 ;  /* 0x0000003f0c0c7287 */ /* 0x000fc40008000000 */
[----:B------:R-:W-:Y:S02]  /*1950*/  USEL UR13, UR13, URZ, UP1 ;  /* 0x0000003f0d0d7287 */ /* 0x000fe40008800000 */
[----:B------:R-:W-:Y:S01]  /*1960*/  UPLOP3.LUT UP0, UPT, UPT, UPT, UPT, 0x80, 0x0 ;  /* 0x000000000000789c */ /* 0x000fe20003f0f070 */
[----:B------:R-:W-:Y:S01]  /*1970*/  LOP3.LUT R17, R17, UR8, RZ, 0x3c, !PT ;  /* 0x0000000811117c12 */ /* 0x000fe2000f8e3cff */
[----:B------:R-:W-:Y:S09]  /*1980*/  @P0 BRA `(.L_x_21) ;  /* 0xfffffffc00140947 */ /* 0x000ff2000383ffff */
.L_x_14:
[----:B------:R-:W-:Y:S01]  /*1990*/  LOP3.LUT R8, R0, 0x60, RZ, 0xc0, !PT ;  /* 0x0000006000087812 */ /* 0x000fe200078ec0ff */
[----:B------:R-:W-:Y:S01]  /*19a0*/  UIADD3 UR5, UR6, UR5, URZ ;  /* 0x0000000506057290 */ /* 0x000fe2000fffe03f */
[----:B------:R-:W-:Y:S01]  /*19b0*/  SHF.R.U32.HI R9, RZ, 0x2, R0 ;  /* 0x00000002ff097819 */ /* 0x000fe20000011600 */
[----:B------:R-:W-:Y:S01]  /*19c0*/  ULDC UR12, c[0x0][0x284] ;  /* 0x0000a100000c7ab9 */ /* 0x000fe20000000800 */
[----:B------:R-:W-:Y:S01]  /*19d0*/  SHF.R.U32.HI R8, RZ, 0x5, R8 ;  /* 0x00000005ff087819 */ /* 0x000fe20000011608 */
[----:B------:R-:W-:Y:S01]  /*19e0*/  UISETP.GT.U32.AND UP0, UPT, UR5, 0xb, UPT ;  /* 0x0000000b0500788c */ /* 0x000fe2000bf04070 */
[----:B------:R-:W-:Y:S01]  /*19f0*/  LOP3.LUT R9, R9, 0x7, RZ, 0xc0, !PT ;  /* 0x0000000709097812 */ /* 0x000fe200078ec0ff */
[----:B------:R-:W-:Y:S01]  /*1a00*/  UISETP.GE.U32.AND UP1, UPT, UR6, 0xc, UPT ;  /* 0x0000000c0600788c */ /* 0x000fe2000bf26070 */
[----:B-1----:R-:W-:Y:S01]  /*1a10*/  SHF.R.U32.HI R12, RZ, 0x1, R0 ;  /* 0x00000001ff0c7819 */ /* 0x002fe20000011600 */
[----:B------:R-:W-:Y:S01]  /*1a20*/  IMAD.SHL.U32 R16, R8, 0x10, RZ ;  /* 0x0000001008107824 */ /* 0x000fe200078e00ff */
[----:B------:R-:W-:Y:S01]  /*1a30*/  UISETP.LT.U32.AND UP0, UPT, UR6, 0xc, UP0 ;  /* 0x0000000c0600788c */ /* 0x000fe20008701070 */
[----:B------:R-:W-:Y:S01]  /*1a40*/  SHF.R.S32.HI R20, RZ, 0x1f, R5 ;  /* 0x0000001fff147819 */ /* 0x000fe20000011405 */
[----:B------:R-:W-:Y:S01]  /*1a50*/  ULDC.64 UR10, c[0x0][0x6d0] ;  /* 0x0001b400000a7ab9 */ /* 0x000fe20000000a00 */
[----:B------:R-:W-:Y:S01]  /*1a60*/  UIMAD.WIDE.U32 UR8, UR5, -0x55555555, URZ ;  /* 0xaaaaaaab050878a5 */ /* 0x000fe2000f8e003f */
[--C-:B0-----:R-:W-:Y:S01]  /*1a70*/  LOP3.LUT R11, R16, 0xfffffff0, R9.reuse, 0xe2, !PT ;  /* 0xfffffff0100b7812 */ /* 0x101fe200078ee209 */
[----:B------:R-:W-:Y:S01]  /*1a80*/  IMAD R9, R8, -0x10, -R9 ;  /* 0xfffffff008097824 */ /* 0x000fe200078e0a09 */
[----:B------:R-:W0:Y:S01]  /*1a90*/  LDC R16, c[0x0][0x288] ;  /* 0x0000a200ff107b82 */ /* 0x000e220000000800 */
[----:B------:R-:W-:Y:S01]  /*1aa0*/  LOP3.LUT R8, R6, 0x1, RZ, 0xc0, !PT ;  /* 0x0000000106087812 */ /* 0x000fe200078ec0ff */
[----:B------:R-:W-:Y:S01]  /*1ab0*/  USEL UR7, URZ, 0x1, !UP0 ;  /* 0x000000013f077887 */ /* 0x000fe2000c000000 */
[----:B------:R-:W-:Y:S01]  /*1ac0*/  LOP3.LUT R11, R11, 0x40, R12, 0xf8, !PT ;  /* 0x000000400b0b7812 */ /* 0x000fe200078ef80c */
[----:B------:R-:W-:Y:S01]  /*1ad0*/  IMAD.SHL.U32 R12, R10, 0x100, RZ ;  /* 0x000001000a0c7824 */ /* 0x000fe200078e00ff */
[----:B------:R-:W-:Y:S01]  /*1ae0*/  LOP3.LUT R10, R0, 0x3, RZ, 0xc0, !PT ;  /* 0x00000003000a7812 */ /* 0x000fe200078ec0ff */
[----:B------:R-:W-:Y:S01]  /*1af0*/  IMAD R19, R8, -0x40, R9 ;  /* 0xffffffc008137824 */ /* 0x000fe200078e0209 */
[----:B------:R-:W-:Y:S01]  /*1b00*/  USHF.R.U32.HI UR8, URZ, 0x3, UR9 ;  /* 0x000000033f087899 */ /* 0x000fe20008011609 */
[----:B------:R-:W-:Y:S01]  /*1b10*/  IMAD R8, R20, UR10, RZ ;  /* 0x0000000a14087c24 */ /* 0x000fe2000f8e02ff */
[----:B------:R-:W-:Y:S01]  /*1b20*/  LOP3.LUT R154, R11, R12, RZ, 0xfc, !PT ;  /* 0x0000000c0b9a7212 */ /* 0x000fe200078efcff */
[----:B------:R-:W-:Y:S01]  /*1b30*/  IMAD.SHL.U32 R11, R7, 0x80, RZ ;  /* 0x00000080070b7824 */ /* 0x000fe200078e00ff */
[----:B------:R-:W-:Y:S01]  /*1b40*/  ULOP3.LUT UR4, UR4, UR7, URZ, 0x3c, !UPT ;  /* 0x0000000704047292 */ /* 0x000fe2000f8e3c3f */
[----:B------:R-:W-:Y:S01]  /*1b50*/  IMAD R17, R5, UR11, R8 ;  /* 0x0000000b05117c24 */ /* 0x000fe2000f8e0208 */
[----:B------:R-:W-:Y:S01]  /*1b60*/  SHF.R.S32.HI R155, RZ, 0x1f, R154 ;  /* 0x0000001fff9b7819 */ /* 0x000fe2000001149a */
[----:B------:R-:W-:Y:S01]  /*1b70*/  UIMAD UR5, UR8, -0xc, UR5 ;  /* 0xfffffff4080578a4 */ /* 0x000fe2000f8e0205 */
[----:B------:R-:W-:-:S02]  /*1b80*/  WARPGROUP.DEPBAR.LE gsb0, 0x0 ;  /* 0x00008000000079c5 */ /* 0x000fc40000010000 */
[----:B------:R-:W-:Y:S01]  /*1b90*/  @UP1 ULOP3.LUT UR4, UR4, 0x1, UR8, 0x78, !UPT ;  /* 0x0000000104041892 */ /* 0x000fe2000f8e7808 */
[----:B------:R-:W-:-:S04]  /*1ba0*/  IMAD.WIDE.U32 R8, R5, UR10, R154 ;  /* 0x0000000a05087c25 */ /* 0x000fc8000f8e009a */
[----:B------:R-:W-:Y:S01]  /*1bb0*/  IMAD.IADD R17, R9, 0x1, R17 ;  /* 0x0000000109117824 */ /* 0x000fe200078e0211 */
[----:B0-----:R-:W-:Y:S01]  /*1bc0*/  ISETP.GE.AND P0, PT, R11, R16, PT ;  /* 0x000000100b00720c */ /* 0x001fe20003f06270 */
[----:B------:R-:W-:Y:S02]  /*1bd0*/  IMAD R10, R10, -0x2, R16 ;  /* 0xfffffffe0a0a7824 */ /* 0x000fe400078e0210 */
[----:B------:R-:W-:Y:S01]  /*1be0*/  IMAD.MOV.U32 R16, RZ, RZ, R8 ;  /* 0x000000ffff107224 */ /* 0x000fe200078e0008 */
[----:B------:R-:W-:Y:S01]  /*1bf0*/  ISETP.GE.OR P0, PT, R12, UR12, P0 ;  /* 0x0000000c0c007c0c */ /* 0x000fe20008706670 */
[----:B------:R-:W-:Y:S01]  /*1c00*/  IMAD.IADD R11, R10, 0x1, -R11 ;  /* 0x000000010a0b7824 */ /* 0x000fe200078e0a0b */
[----:B------:R-:W-:Y:S01]  /*1c10*/  IADD3 R12, -R12, UR12, R19 ;  /* 0x0000000c0c0c7c10 */ /* 0x000fe2000fffe113 */
[----:B------:R-:W-:-:S10]  /*1c20*/  IMAD.MOV.U32 R10, RZ, RZ, -0x1 ;  /* 0xffffffffff0a7424 */ /* 0x000fd400078e00ff */
[----:B------:R-:W-:Y:S05]  /*1c30*/  @P0 BRA `(.L_x_22) ;  /* 0x0000008000240947 */ /* 0x000fea0003800000 */
[----:B------:R-:W0:Y:S01]  /*1c40*/  LDC.64 R152, c[0x0][0x6c8] ;  /* 0x0001b200ff987b82 */ /* 0x000e220000000a00 */
[----:B---3-5:R-:W-:Y:S01]  /*1c50*/  ISETP.NE.AND P1, PT, R14, RZ, PT ;  /* 0x000000ff0e00720c */ /* 0x028fe20003f25270 */
[----:B------:R-:W-:Y:S01]  /*1c60*/  IMAD.WIDE R18, R7, 0x80, RZ ;  /* 0x0000008007127825 */ /* 0x000fe200078e02ff */
[----:B------:R-:W-:Y:S01]  /*1c70*/  ISETP.GT.AND P2, PT, R12, RZ, PT ;  /* 0x000000ff0c00720c */ /* 0x000fe20003f44270 */
[----:B------:R-:W-:Y:S02]  /*1c80*/  BSSY B0, `(.L_x_22) ;  /* 0x0000804000007945 */ /* 0x000fe40003800000 */
[----:B------:R-:W-:Y:S01]  /*1c90*/  IMAD.SHL.U32 R9, R0, 0x2, RZ ;  /* 0x0000000200097824 */ /* 0x000fe200078e00ff */
[----:B------:R-:W-:-:S04]  /*1ca0*/  ISETP.GT.AND P0, PT, R11, RZ, P2 ;  /* 0x000000ff0b00720c */ /* 0x000fc80001704270 */
[----:B------:R-:W-:Y:S01]  /*1cb0*/  LOP3.LUT R9, R18, 0x6, R9, 0xf8, !PT ;  /* 0x0000000612097812 */ /* 0x000fe200078ef809 */
[----:B0-----:R-:W-:-:S04]  /*1cc0*/  IMAD R8, R19, R152, RZ ;  /* 0x0000009813087224 */ /* 0x001fc800078e02ff */
[----:B------:R-:W-:-:S04]  /*1cd0*/  IMAD.WIDE.U32 R160, R9, R152, R16 ;  /* 0x0000009809a07225 */ /* 0x000fc800078e0010 */
[----:B------:R-:W-:-:S04]  /*1ce0*/  IMAD R7, R9, R153, R8 ;  /* 0x0000009909077224 */ /* 0x000fc800078e0208 */
[----:B------:R-:W-:Y:S01]  /*1cf0*/  IMAD.IADD R163, R161, 0x1, R7 ;  /* 0x00000001a1a37824 */ /* 0x000fe200078e0207 */
[----:B------:R-:W-:Y:S06]  /*1d00*/  @!P1 BRA `(.L_x_23) ;  /* 0x0000006000d49947 */ /* 0x000fec0003800000 */
[----:B------:R-:W0:Y:S01]  /*1d10*/  LDC.64 R22, c[0x0][0x6b0] ;  /* 0x0001ac00ff167b82 */ /* 0x000e220000000a00 */
[----:B------:R-:W-:Y:S01]  /*1d20*/  ULDC.64 UR8, c[0x0][0x6b8] ;  /* 0x0001ae0000087ab9 */ /* 0x000fe20000000a00 */
[----:B------:R-:W-:Y:S01]  /*1d30*/  ULDC.64 UR10, c[0x0][0x6a8] ;  /* 0x0001aa00000a7ab9 */ /* 0x000fe20000000a00 */
[----:B------:R-:W-:Y:S01]  /*1d40*/  IMAD R8, R20, UR8, RZ ;  /* 0x0000000814087c24 */ /* 0x000fe2000f8e02ff */
[----:B------:R-:W-:Y:S01]  /*1d50*/  ULDC.64 UR12, c[0x0][0x6c0] ;  /* 0x0001b000000c7ab9 */ /* 0x000fe20000000a00 */
[----:B------:R-:W-:-:S03]  /*1d60*/  IMAD.WIDE.U32 R20, R5, UR8, R154 ;  /* 0x0000000805147c25 */ /* 0x000fc6000f8e009a */
[----:B------:R-:W1:Y:S01]  /*1d70*/  LDC.64 R158, c[0x0][0x6b0] ;  /* 0x0001ac00ff9e7b82 */ /* 0x000e620000000a00 */
[----:B------:R-:W-:Y:S02]  /*1d80*/  IMAD R8, R5, UR9, R8 ;  /* 0x0000000905087c24 */ /* 0x000fe4000f8e0208 */
[----:B0-----:R-:W-:Y:S02]  /*1d90*/  IMAD R18, R19, R22, RZ ;  /* 0x0000001613127224 */ /* 0x001fe400078e02ff */
[----:B------:R-:W-:Y:S02]  /*1da0*/  IMAD.IADD R19, R21, 0x1, R8 ;  /* 0x0000000115137824 */ /* 0x000fe400078e0208 */
[----:B------:R-:W-:Y:S02]  /*1db0*/  IMAD R7, R9, R23, R18 ;  /* 0x0000001709077224 */ /* 0x000fe400078e0212 */
[----:B------:R-:W-:-:S04]  /*1dc0*/  IMAD.MOV.U32 R18, RZ, RZ, R20 ;  /* 0x000000ffff127224 */ /* 0x000fc800078e0014 */
[----:B------:R-:W-:-:S04]  /*1dd0*/  IMAD.WIDE.U32 R16, R9, R22, R18 ;  /* 0x0000001609107225 */ /* 0x000fc800078e0012 */
[----:B------:R-:W-:Y:S01]  /*1de0*/  IMAD.IADD R17, R17, 0x1, R7 ;  /* 0x0000000111117824 */ /* 0x000fe200078e0207 */
[----:B------:R-:W-:-:S04]  /*1df0*/  LEA R156, P1, R16, UR10, 0x2 ;  /* 0x0000000a109c7c11 */ /* 0x000fc8000f8210ff */
[----:B------:R-:W-:-:S05]  /*1e00*/  LEA.HI.X R157, R16, UR11, R17, 0x2, P1 ;  /* 0x0000000b109d7c11 */ /* 0x000fca00088f1411 */
[----:B------:R0:W3:Y:S01]  /*1e10*/  @P0 LDG.E.LTC128B R161, desc[UR14][R156.64] ;  /* 0x0000000e9ca10981 */ /* 0x0000e2000c1e1920 */
[C---:B------:R-:W-:Y:S01]  /*1e20*/  LEA R172, P1, R160.reuse, UR12, 0x2 ;  /* 0x0000000ca0ac7c11 */ /* 0x040fe2000f8210ff */
[----:B-1----:R-:W-:Y:S01]  /*1e30*/  IMAD.WIDE.U32 R164, R9, R22, R158 ;  /* 0x0000001609a47225 */ /* 0x002fe200078e009e */
[----:B------:R-:W-:Y:S02]  /*1e40*/  BSSY B1, `(.L_x_24) ;  /* 0x0000011000017945 */ /* 0x000fe40003800000 */
[----:B------:R-:W-:Y:S01]  /*1e50*/  LEA.HI.X R173, R160, UR13, R163, 0x2, P1 ;  /* 0x0000000da0ad7c11 */ /* 0x000fe200088f14a3 */
[----:B------:R-:W-:Y:S01]  /*1e60*/  IMAD.IADD R175, R7, 0x1, R165 ;  /* 0x0000000107af7824 */ /* 0x000fe200078e02a5 */
[----:B------:R-:W-:Y:S02]  /*1e70*/  ISETP.GT.AND P1, PT, R11, 0x1, P2 ;  /* 0x000000010b00780c */ /* 0x000fe40001724270 */
[----:B------:R-:W-:Y:S01]  /*1e80*/  IADD3 R17, P5, R20, R164, RZ ;  /* 0x000000a414117210 */ /* 0x000fe20007fbe0ff */
[----:B0-----:R-:W-:Y:S01]  /*1e90*/  IMAD.WIDE.U32 R156, R9, R22, R154 ;  /* 0x00000016099c7225 */ /* 0x001fe200078e009a */
[----:B------:R-:W-:-:S03]  /*1ea0*/  LEA R162, P4, R152, R172, 0x2 ;  /* 0x000000ac98a27211 */ /* 0x000fc600078810ff */
[----:B------:R-:W-:Y:S02]  /*1eb0*/  IMAD.IADD R169, R7, 0x1, R157 ;  /* 0x0000000107a97824 */ /* 0x000fe400078e029d */
[----:B---3--:R-:W-:Y:S02]  /*1ec0*/  IMAD R16, R161, R14, RZ ;  /* 0x0000000ea1107224 */ /* 0x008fe400078e02ff */
[----:B------:R-:W-:Y:S02]  /*1ed0*/  IMAD.MOV.U32 R167, RZ, RZ, R161 ;  /* 0x000000ffffa77224 */ /* 0x000fe400078e00a1 */
[----:B--2---:R-:W-:Y:S01]  /*1ee0*/  IMAD R163, R88, R15, R16 ;  /* 0x0000000f58a37224 */ /* 0x004fe200078e0210 */
[----:B------:R-:W-:Y:S01]  /*1ef0*/  LEA R16, P6, R17, UR10, 0x2 ;  /* 0x0000000a11107c11 */ /* 0x000fe2000f8c10ff */
[----:B------:R-:W-:-:S03]  /*1f00*/  IMAD.X R88, R175, 0x1, R19, P5 ;  /* 0x00000001af587824 */ /* 0x000fc600028e0613 */
[----:B------:R0:W-:Y:S02]  /*1f10*/  @P0 STG.E desc[UR14][R172.64], R163 ;  /* 0x000000a3ac000986 */ /* 0x0001e4000c10190e */
[----:B------:R-:W-:Y:S01]  /*1f20*/  LEA.HI.X R17, R17, UR11, R88, 0x2, P6 ;  /* 0x0000000b11117c11 */ /* 0x000fe2000b0f1458 */
[----:B------:R-:W-:Y:S06]  /*1f30*/  @!P1 BRA `(.L_x_25) ;  /* 0x0000000000049947 */ /* 0x000fec0003800000 */
[----:B------:R1:W5:Y:S02]  /*1f40*/  LDG.E.LTC128B R167, desc[UR14][R16.64] ;  /* 0x0000000e10a77981 */ /* 0x000364000c1e1920 */
.L_x_25:
[----:B------:R-:W-:Y:S05]  /*1f50*/  BSYNC B1 ;  /* 0x0000000000017941 */ /* 0x000fea0003800000 */
.L_x_24:
[----:B-----5:R-:W-:Y:S01]  /*1f60*/  IMAD R88, R167, R14, RZ ;  /* 0x0000000ea7587224 */ /* 0x020fe200078e02ff */
[----:B0-----:R-:W-:Y:S01]  /*1f70*/  LEA.HI.X R163, R152, R173, R153, 0x2, P4 ;  /* 0x000000ad98a37211 */ /* 0x001fe200020f1499 */
[----:B-1----:R-:W-:Y:S01]  /*1f80*/  IMAD.MOV.U32 R16, RZ, RZ, R156 ;  /* 0x000000ffff107224 */ /* 0x002fe200078e009c */
[----:B------:R-:W-:Y:S01]  /*1f90*/  ISETP.GT.AND P0, PT, R12, 0x8, PT ;  /* 0x000000080c00780c */ /* 0x000fe20003f04270 */
[----:B------:R-:W-:Y:S01]  /*1fa0*/  IMAD R89, R89, R15, R88 ;  /* 0x0000000f59597224 */ /* 0x000fe200078e0258 */
[----:B------:R-:W-:Y:S01]  /*1fb0*/  IADD3 R160, P5, R154, R164, RZ ;  /* 0x000000a49aa07210 */ /* 0x000fe20007fbe0ff */
[----:B------:R-:W-:Y:S01]  /*1fc0*/  IMAD.MOV.U32 R17, RZ, RZ, R169 ;  /* 0x000000ffff117224 */ /* 0x000fe200078e00a9 */
[----:B------:R-:W-:Y:S01]  /*1fd0*/  ISETP.GT.AND P4, PT, R11, RZ, P0 ;  /* 0x000000ff0b00720c */ /* 0x000fe20000784270 */
[----:B------:R-:W-:Y:S01]  /*1fe0*/  BSSY B1, `(.L_x_26) ;  /* 0x000000b000017945 */ /* 0x000fe20003800000 */
[----:B------:R0:W-:Y:S01]  /*1ff0*/  @P1 STG.E desc[UR14][R162.64], R89 ;  /* 0x00000059a2001986 */ /* 0x0001e2000c10190e */
[----:B------:R-:W-:-:S04]  /*2000*/  IMAD.WIDE.U32 R16, R5, UR8, R16 ;  /* 0x0000000805107c25 */ /* 0x000fc8000f8e0010 */
[----:B------:R-:W-:Y:S01]  /*2010*/  IMAD.X R161, R155, 0x1, R175, P5 ;  /* 0x000000019ba17824 */ /* 0x000fe200028e06af */
[----:B------:R-:W-:Y:S01]  /*2020*/  LEA R156, P5, R16, UR10, 0x2 ;  /* 0x0000000a109c7c11 */ /* 0x000fe2000f8a10ff */
[----:B------:R-:W-:Y:S02]  /*2030*/  IMAD.IADD R17, R8, 0x1, R17 ;  /* 0x0000000108117824 */ /* 0x000fe400078e0211 */
[----:B------:R-:W-:-:S03]  /*2040*/  IMAD.WIDE.U32 R160, R5, UR8, R160 ;  /* 0x0000000805a07c25 */ /* 0x000fc6000f8e00a0 */
[----:B------:R-:W-:Y:S01]  /*2050*/  LEA.HI.X R157, R16, UR11, R17, 0x2, P5 ;  /* 0x0000000b109d7c11 */ /* 0x000fe2000a8f1411 */
[----:B------:R-:W-:Y:S01]  /*2060*/  IMAD.IADD R171, R8, 0x1, R161 ;  /* 0x0000000108ab7824 */ /* 0x000fe200078e02a1 */
[----:B0-----:R-:W-:Y:S06]  /*2070*/  @!P4 BRA `(.L_x_27) ;  /* 0x000000000004c947 */ /* 0x001fec0003800000 */
[----:B------:R0:W5:Y:S02]  /*2080*/  LDG.E.LTC128B R167, desc[UR14][R156.64+0x20] ;  /* 0x0000200e9ca77981 */ /* 0x000164000c1e1920 */
.L_x_27:
[----:B------:R-:W-:Y:S05]  /*2090*/  BSYNC B1 ;  /* 0x0000000000017941 */ /* 0x000fea0003800000 */
.L_x_26:
[----:B------:R-:W-:Y:S01]  /*20a0*/  ISETP.GT.AND P6, PT, R11, 0x1, P0 ;  /* 0x000000010b00780c */ /* 0x000fe200007c4270 */
[----:B------:R-:W-:Y:S01]  /*20b0*/  IMAD.MOV.U32 R16, RZ, RZ, R164 ;  /* 0x000000ffff107224 */ /* 0x000fe200078e00a4 */
[----:B------:R-:W-:Y:S01]  /*20c0*/  LEA R88, P1, R160, UR10, 0x2 ;  /* 0x0000000aa0587c11 */ /* 0x000fe2000f8210ff */
[----:B------:R-:W-:Y:S01]  /*20d0*/  IMAD.MOV.U32 R17, RZ, RZ, R175 ;  /* 0x000000ffff117224 */ /* 0x000fe200078e00af */
[----:B------:R-:W-:Y:S01]  /*20e0*/  BSSY B1, `(.L_x_28) ;  /* 0x0000010000017945 */ /* 0x000fe20003800000 */
[----:B-----5:R-:W-:Y:S02]  /*20f0*/  IMAD R89, R167, R14, RZ ;  /* 0x0000000ea7597224 */ /* 0x020fe400078e02ff */
[----:B------:R-:W-:-:S04]  /*2100*/  IMAD.WIDE.U32 R168, R22, 0x7, R16 ;  /* 0x0000000716a87825 */ /* 0x000fc800078e0010 */
[----:B------:R-:W-:Y:S01]  /*2110*/  IMAD R16, R23, 0x7, RZ ;  /* 0x0000000717107824 */ /* 0x000fe200078e02ff */
[----:B------:R-:W-:Y:S01]  /*2120*/  IADD3 R17, P5, R20, R168, RZ ;  /* 0x000000a814117210 */ /* 0x000fe20007fbe0ff */
[----:B------:R-:W-:Y:S01]  /*2130*/  IMAD R175, R90, R15, R89 ;  /* 0x0000000f5aaf7224 */ /* 0x000fe200078e0259 */
[----:B------:R-:W-:Y:S01]  /*2140*/  LEA.HI.X R89, R160, UR11, R171, 0x2, P1 ;  /* 0x0000000ba0597c11 */ /* 0x000fe200088f14ab */
[----:B------:R-:W-:Y:S01]  /*2150*/  @P4 IMAD.MOV.U32 R164, RZ, RZ, R172 ;  /* 0x000000ffffa44224 */ /* 0x000fe200078e00ac */
[----:B------:R-:W-:Y:S01]  /*2160*/  ISETP.GT.AND P1, PT, R11, 0x8, P2 ;  /* 0x000000080b00780c */ /* 0x000fe20001724270 */
[----:B------:R-:W-:Y:S02]  /*2170*/  @P4 IMAD.MOV.U32 R165, RZ, RZ, R173 ;  /* 0x000000ffffa54224 */ /* 0x000fe400078e00ad */
[----:B------:R-:W-:-:S03]  /*2180*/  IMAD.IADD R170, R169, 0x1, R16 ;  /* 0x00000001a9aa7824 */ /* 0x000fc600078e0210 */
[----:B------:R1:W-:Y:S01]  /*2190*/  @P4 STG.E desc[UR14][R164.64+0x20], R175 ;  /* 0x000020afa4004986 */ /* 0x0003e2000c10190e */
[----:B------:R-:W-:Y:S01]  /*21a0*/  LEA R160, P4, R17, UR10, 0x2 ;  /* 0x0000000a11a07c11 */ /* 0x000fe2000f8810ff */
[----:B------:R-:W-:Y:S01]  /*21b0*/  IMAD.X R166, R170, 0x1, R19, P5 ;  /* 0x00000001aaa67824 */ /* 0x000fe200028e0613 */
[----:B------:R-:W-:Y:S11]  /*21c0*/  @!P6 BRA `(.L_x_29) ;  /* 0x000000000004e947 */ /* 0x000ff60003800000 */
[----:B------:R2:W5:Y:S02]  /*21d0*/  LDG.E.LTC128B R167, desc[UR14][R88.64+0x20] ;  /* 0x0000200e58a77981 */ /* 0x000564000c1e1920 */
.L_x_29:
[----:B------:R-:W-:Y:S05]  /*21e0*/  BSYNC B1 ;  /* 0x0000000000017941 */ /* 0x000fea0003800000 */
.L_x_28:
[----:B-----5:R-:W-:Y:S01]  /*21f0*/  IMAD R90, R167, R14, RZ ;  /* 0x0000000ea75a7224 */ /* 0x020fe200078e02ff */
[----:B------:R-:W-:Y:S01]  /*2200*/  LEA.HI.X R161, R17, UR11, R166, 0x2, P4 ;  /* 0x0000000b11a17c11 */ /* 0x000fe2000a0f14a6 */
[----:B------:R-:W-:Y:S02]  /*2210*/  IMAD.MOV.U32 R177, RZ, RZ, R167 ;  /* 0x000000ffffb17224 */ /* 0x000fe400078e00a7 */
[----:B-1----:R-:W-:-:S05]  /*2220*/  IMAD R175, R91, R15, R90 ;  /* 0x0000000f5baf7224 */ /* 0x002fca00078e025a */
[----:B------:R1:W-:Y:S04]  /*2230*/  @P6 STG.E desc[UR14][R162.64+0x20], R175 ;  /* 0x000020afa2006986 */ /* 0x0003e8000c10190e */
[----:B------:R3:W4:Y:S01]  /*2240*/  @P1 LDG.E.LTC128B R177, desc[UR14][R160.64] ;  /* 0x0000000ea0b11981 */ /* 0x000722000c1e1920 */
[----:B------:R-:W-:Y:S01]  /*2250*/  IMAD.WIDE.U32 R166, R22, 0x7, R158 ;  /* 0x0000000716a67825 */ /* 0x000fe200078e009e */
[-C--:B------:R-:W-:Y:S01]  /*2260*/  IADD3 R168, P5, R168, R22.reuse, RZ ;  /* 0x00000016a8a87210 */ /* 0x080fe20007fbe0ff */
[----:B------:R-:W-:Y:S02]  /*2270*/  BSSY B1, `(.L_x_30) ;  /* 0x000001a000017945 */ /* 0x000fe40003800000 */
[----:B------:R-:W-:Y:S01]  /*2280*/  IMAD.IADD R167, R16, 0x1, R167 ;  /* 0x0000000110a77824 */ /* 0x000fe200078e02a7 */
[----:B------:R-:W-:Y:S01]  /*2290*/  IADD3 R164, P4, R166, R22, RZ ;  /* 0x00000016a6a47210 */ /* 0x000fe20007f9e0ff */
[----:B------:R-:W-:Y:S01]  /*22a0*/  IMAD.X R169, R170, 0x1, R23, P5 ;  /* 0x00000001aaa97824 */ /* 0x000fe200028e0617 */
[----:B------:R-:W-:Y:S01]  /*22b0*/  IADD3 R17, P6, R168, R20, RZ ;  /* 0x00000014a8117210 */ /* 0x000fe20007fde0ff */
[----:B------:R-:W-:-:S04]  /*22c0*/  IMAD.WIDE.U32 R90, R9, R22, R166 ;  /* 0x00000016095a7225 */ /* 0x000fc800078e00a6 */
[----:B------:R-:W-:Y:S01]  /*22d0*/  IMAD.X R165, R167, 0x1, R23, P4 ;  /* 0x00000001a7a57824 */ /* 0x000fe200020e0617 */
[----:B------:R-:W-:Y:S01]  /*22e0*/  IADD3 R170, P5, R154, R90, RZ ;  /* 0x0000005a9aaa7210 */ /* 0x000fe20007fbe0ff */
[----:B------:R-:W-:Y:S01]  /*22f0*/  IMAD.X R158, R169, 0x1, R19, P6 ;  /* 0x00000001a99e7824 */ /* 0x000fe200030e0613 */
[----:B------:R-:W-:Y:S01]  /*2300*/  LEA R90, P4, R17, UR10, 0x2 ;  /* 0x0000000a115a7c11 */ /* 0x000fe2000f8810ff */
[----:B------:R-:W-:Y:S01]  /*2310*/  IMAD R159, R153, 0x1c, RZ ;  /* 0x0000001c999f7824 */ /* 0x000fe200078e02ff */
[----:B------:R-:W-:Y:S01]  /*2320*/  IADD3.X R171, R155, R7, R91, P5, !PT ;  /* 0x000000079bab7210 */ /* 0x000fe20002ffe45b */
[C---:B---3--:R-:W-:Y:S01]  /*2330*/  IMAD.WIDE.U32 R160, R152.reuse, 0x1c, R162 ;  /* 0x0000001c98a07825 */ /* 0x048fe200078e00a2 */
[----:B------:R-:W-:Y:S02]  /*2340*/  LEA.HI.X R91, R17, UR11, R158, 0x2, P4 ;  /* 0x0000000b115b7c11 */ /* 0x000fe4000a0f149e */
[----:B------:R-:W-:Y:S01]  /*2350*/  ISETP.GT.AND P4, PT, R11, 0x9, P2 ;  /* 0x000000090b00780c */ /* 0x000fe20001784270 */
[----:B------:R-:W-:Y:S01]  /*2360*/  IMAD.IADD R161, R161, 0x1, R159 ;  /* 0x00000001a1a17824 */ /* 0x000fe200078e029f */
[----:B------:R-:W-:Y:S01]  /*2370*/  LEA R158, P5, R152, R162, 0x5 ;  /* 0x000000a2989e7211 */ /* 0x000fe200078a28ff */
[----:B-1----:R-:W-:-:S04]  /*2380*/  IMAD.WIDE.U32 R174, R9, R22, R164 ;  /* 0x0000001609ae7225 */ /* 0x002fc800078e00a4 */
[----:B------:R-:W-:Y:S01]  /*2390*/  IMAD.WIDE.U32 R170, R5, UR8, R170 ;  /* 0x0000000805aa7c25 */ /* 0x000fe2000f8e00aa */
[----:B------:R-:W-:-:S04]  /*23a0*/  IADD3 R174, P6, R154, R174, RZ ;  /* 0x000000ae9aae7210 */ /* 0x000fc80007fde0ff */
[----:B------:R-:W-:Y:S01]  /*23b0*/  IADD3.X R175, R155, R7, R175, P6, !PT ;  /* 0x000000079baf7210 */ /* 0x000fe200037fe4af */
[----:B----4-:R-:W-:-:S04]  /*23c0*/  IMAD R17, R177, R14, RZ ;  /* 0x0000000eb1117224 */ /* 0x010fc800078e02ff */
[----:B------:R-:W-:-:S05]  /*23d0*/  IMAD R17, R92, R15, R17 ;  /* 0x0000000f5c117224 */ /* 0x000fca00078e0211 */
[----:B------:R1:W-:Y:S01]  /*23e0*/  @P1 STG.E desc[UR14][R160.64], R17 ;  /* 0x00000011a0001986 */ /* 0x0003e2000c10190e */
[----:B------:R-:W-:Y:S05]  /*23f0*/  @!P4 BRA `(.L_x_31) ;  /* 0x000000000004c947 */ /* 0x000fea0003800000 */
[----:B------:R3:W5:Y:S02]  /*2400*/  LDG.E.LTC128B R177, desc[UR14][R90.64] ;  /* 0x0000000e5ab17981 */ /* 0x000764000c1e1920 */
.L_x_31:
[----:B------:R-:W-:Y:S05]  /*2410*/  BSYNC B1 ;  /* 0x0000000000017941 */ /* 0x000fea0003800000 */
.L_x_30:
[----:B-----5:R-:W-:Y:S01]  /*2420*/  IMAD R92, R177, R14, RZ ;  /* 0x0000000eb15c7224 */ /* 0x020fe200078e02ff */
[----:B------:R-:W-:Y:S01]  /*2430*/  LEA.HI.X R159, R152, R163, R153, 0x5, P5 ;  /* 0x000000a3989f7211 */ /* 0x000fe200028f2c99 */
[----:B-1----:R-:W-:Y:S01]  /*2440*/  IMAD.IADD R17, R8, 0x1, R171 ;  /* 0x0000000108117824 */ /* 0x002fe200078e02ab */
[----:B------:R-:W-:Y:S01]  /*2450*/  ISETP.GT.AND P1, PT, R11, 0x8, P0 ;  /* 0x000000080b00780c */ /* 0x000fe20000724270 */
[----:B------:R-:W-:Y:S01]  /*2460*/  IMAD R93, R93, R15, R92 ;  /* 0x0000000f5d5d7224 */ /* 0x000fe200078e025c */
[C---:B---3--:R-:W-:Y:S01]  /*2470*/  LEA R90, P5, R170.reuse, UR10, 0x2 ;  /* 0x0000000aaa5a7c11 */ /* 0x048fe2000f8a10ff */
[----:B------:R-:W-:Y:S03]  /*2480*/  BSSY B1, `(.L_x_32) ;  /* 0x0000006000017945 */ /* 0x000fe60003800000 */
[----:B------:R1:W-:Y:S01]  /*2490*/  @P4 STG.E desc[UR14][R158.64], R93 ;  /* 0x0000005d9e004986 */ /* 0x0003e2000c10190e */
[----:B------:R-:W-:Y:S01]  /*24a0*/  LEA.HI.X R91, R170, UR11, R17, 0x2, P5 ;  /* 0x0000000baa5b7c11 */ /* 0x000fe2000a8f1411 */
[----:B------:R-:W-:-:S05]  /*24b0*/  IMAD.WIDE.U32 R170, R5, UR8, R174 ;  /* 0x0000000805aa7c25 */ /* 0x000fca000f8e00ae */
[----:B------:R-:W-:Y:S05]  /*24c0*/  @!P1 BRA `(.L_x_33) ;  /* 0x0000000000049947 */ /* 0x000fea0003800000 */
[----:B------:R3:W5:Y:S02]  /*24d0*/  LDG.E.LTC128B R177, desc[UR14][R90.64+0x20] ;  /* 0x0000200e5ab17981 */ /* 0x000764000c1e1920 */
.L_x_33:
[----:B------:R-:W-:Y:S05]  /*24e0*/  BSYNC B1 ;  /* 0x0000000000017941 */ /* 0x000fea0003800000 */
.L_x_32:
[----:B------:R-:W-:Y:S01]  /*24f0*/  ISETP.GT.AND P6, PT, R11, 0x9, P0 ;  /* 0x000000090b00780c */ /* 0x000fe200007c4270 */
[----:B-----5:R-:W-:Y:S01]  /*2500*/  IMAD R17, R177, R14, RZ ;  /* 0x0000000eb1117224 */ /* 0x020fe200078e02ff */
[----:B------:R-:W-:Y:S01]  /*2510*/  LEA R92, P5, R170, UR10, 0x2 ;  /* 0x0000000aaa5c7c11 */ /* 0x000fe2000f8a10ff */
[----:B------:R-:W-:Y:S01]  /*2520*/  IMAD.WIDE.U32 R174, R22, 0x7, R168 ;  /* 0x0000000716ae7825 */ /* 0x000fe200078e00a8 */
[----:B------:R-:W-:Y:S03]  /*2530*/  BSSY B1, `(.L_x_34) ;  /* 0x000000d000017945 */ /* 0x000fe60003800000 */
[----:B-1----:R-:W-:Y:S01]  /*2540*/  IMAD.IADD R93, R8, 0x1, R171 ;  /* 0x00000001085d7824 */ /* 0x002fe200078e02ab */
[----:B------:R-:W-:Y:S01]  /*2550*/  IADD3 R168, P4, R20, R174, RZ ;  /* 0x000000ae14a87210 */ /* 0x000fe20007f9e0ff */
[----:B------:R-:W-:Y:S02]  /*2560*/  IMAD R171, R94, R15, R17 ;  /* 0x0000000f5eab7224 */ /* 0x000fe400078e0211 */
[----:B------:R-:W-:Y:S01]  /*2570*/  IMAD.IADD R179, R16, 0x1, R175 ;  /* 0x0000000110b37824 */ /* 0x000fe200078e02af */
[----:B------:R-:W-:Y:S01]  /*2580*/  LEA.HI.X R93, R170, UR11, R93, 0x2, P5 ;  /* 0x0000000baa5d7c11 */ /* 0x000fe2000a8f145d */
[----:B------:R-:W-:Y:S01]  /*2590*/  IMAD.MOV.U32 R17, RZ, RZ, R177 ;  /* 0x000000ffff117224 */ /* 0x000fe200078e00b1 */
[----:B------:R1:W-:Y:S01]  /*25a0*/  @P1 STG.E desc[UR14][R160.64+0x20], R171 ;  /* 0x000020aba0001986 */ /* 0x0003e2000c10190e */
[----:B------:R-:W-:Y:S01]  /*25b0*/  ISETP.GT.AND P1, PT, R11, 0x10, P2 ;  /* 0x000000100b00780c */ /* 0x000fe20001724270 */
[----:B------:R-:W-:Y:S01]  /*25c0*/  IMAD.X R169, R179, 0x1, R19, P4 ;  /* 0x00000001b3a97824 */ /* 0x000fe200020e0613 */
[----:B------:R-:W-:Y:S01]  /*25d0*/  LEA R176, P5, R168, UR10, 0x2 ;  /* 0x0000000aa8b07c11 */ /* 0x000fe2000f8a10ff */
[----:B------:R-:W-:-:S12]  /*25e0*/  @!P6 BRA `(.L_x_35) ;  /* 0x000000000004e947 */ /* 0x000fd80003800000 */
[----:B------:R4:W5:Y:S02]  /*25f0*/  LDG.E.LTC128B R17, desc[UR14][R92.64+0x20] ;  /* 0x0000200e5c117981 */ /* 0x000964000c1e1920 */
.L_x_35:
[----:B------:R-:W-:Y:S05]  /*2600*/  BSYNC B1 ;  /* 0x0000000000017941 */ /* 0x000fea0003800000 */
.L_x_34:
[----:B-----5:R-:W-:Y:S01]  /*2610*/  IMAD R94, R17, R14, RZ ;  /* 0x0000000e115e7224 */ /* 0x020fe200078e02ff */
[----:B------:R-:W-:Y:S01]  /*2620*/  LEA.HI.X R177, R168, UR11, R169, 0x2, P5 ;  /* 0x0000000ba8b17c11 */ /* 0x000fe2000a8f14a9 */
[----:B------:R-:W-:Y:S02]  /*2630*/  IMAD.MOV.U32 R183, RZ, RZ, R17 ;  /* 0x000000ffffb77224 */ /* 0x000fe400078e0011 */
[----:B------:R-:W-:-:S05]  /*2640*/  IMAD R181, R95, R15, R94 ;  /* 0x0000000f5fb57224 */ /* 0x000fca00078e025e */
[----:B------:R0:W-:Y:S04]  /*2650*/  @P6 STG.E desc[UR14][R158.64+0x20], R181 ;  /* 0x000020b59e006986 */ /* 0x0001e8000c10190e */
[----:B------:R1:W2:Y:S01]  /*2660*/  @P1 LDG.E.LTC128B R183, desc[UR14][R176.64] ;  /* 0x0000000eb0b71981 */ /* 0x0002a2000c1e1920 */
[----:B------:R-:W-:Y:S01]  /*2670*/  IMAD.WIDE.U32 R166, R22, 0x7, R166 ;  /* 0x0000000716a67825 */ /* 0x000fe200078e00a6 */
[-C--:B------:R-:W-:Y:S01]  /*2680*/  IADD3 R174, P5, R174, R22.reuse, RZ ;  /* 0x00000016aeae7210 */ /* 0x080fe20007fbe0ff */
[----:B------:R-:W-:Y:S01]  /*2690*/  BSSY B1, `(.L_x_36) ;  /* 0x000001d000017945 */ /* 0x000fe20003800000 */
[----:B------:R-:W-:Y:S01]  /*26a0*/  SHF.L.U64.HI R185, R152, 0x6, R153 ;  /* 0x0000000698b97819 */ /* 0x000fe20000010299 */
[----:B------:R-:W-:Y:S01]  /*26b0*/  IMAD.WIDE.U32 R164, R22, 0x7, R164 ;  /* 0x0000000716a47825 */ /* 0x000fe200078e00a4 */
[----:B------:R-:W-:-:S03]  /*26c0*/  IADD3 R168, P4, R166, R22, RZ ;  /* 0x00000016a6a87210 */ /* 0x000fc60007f9e0ff */
[----:B------:R-:W-:Y:S01]  /*26d0*/  IMAD.X R175, R179, 0x1, R23, P5 ;  /* 0x00000001b3af7824 */ /* 0x000fe200028e0617 */
[----:B------:R-:W-:Y:S01]  /*26e0*/  IADD3.X R169, R23, R16, R167, P4, !PT ;  /* 0x0000001017a97210 */ /* 0x000fe200027fe4a7 */
[----:B-1----:R-:W-:Y:S01]  /*26f0*/  IMAD.SHL.U32 R177, R152, 0x40, RZ ;  /* 0x0000004098b17824 */ /* 0x002fe200078e00ff */
[----:B------:R-:W-:Y:S02]  /*2700*/  IADD3 R17, P5, R174, R20, RZ ;  /* 0x00000014ae117210 */ /* 0x000fe40007fbe0ff */
[-C--:B------:R-:W-:Y:S01]  /*2710*/  IADD3 R170, P6, R164, R22.reuse, RZ ;  /* 0x00000016a4aa7210 */ /* 0x080fe20007fde0ff */
[----:B------:R-:W-:-:S03]  /*2720*/  IMAD.WIDE.U32 R94, R9, R22, R168 ;  /* 0x00000016095e7225 */ /* 0x000fc600078e00a8 */
[----:B------:R-:W-:Y:S01]  /*2730*/  IADD3.X R171, R23, R16, R165, P6, !PT ;  /* 0x0000001017ab7210 */ /* 0x000fe200037fe4a5 */
[----:B------:R-:W-:Y:S01]  /*2740*/  IMAD.X R176, R175, 0x1, R19, P5 ;  /* 0x00000001afb07824 */ /* 0x000fe200028e0613 */
[C---:B------:R-:W-:Y:S02]  /*2750*/  IADD3 R178, P4, R154.reuse, R94, RZ ;  /* 0x0000005e9ab27210 */ /* 0x040fe40007f9e0ff */
[----:B------:R-:W-:Y:S01]  /*2760*/  IADD3 R166, P5, R177, R172, RZ ;  /* 0x000000acb1a67210 */ /* 0x000fe20007fbe0ff */
[----:B------:R-:W-:Y:S01]  /*2770*/  IMAD.WIDE.U32 R164, R9, R22, R170 ;  /* 0x0000001609a47225 */ /* 0x000fe200078e00aa */
[----:B------:R-:W-:Y:S02]  /*2780*/  IADD3.X R179, R155, R7, R95, P4, !PT ;  /* 0x000000079bb37210 */ /* 0x000fe400027fe45f */
[----:B------:R-:W-:Y:S01]  /*2790*/  LEA R94, P4, R17, UR10, 0x2 ;  /* 0x0000000a115e7c11 */ /* 0x000fe2000f8810ff */
[----:B------:R-:W-:Y:S01]  /*27a0*/  IMAD.X R167, R185, 0x1, R173, P5 ;  /* 0x00000001b9a77824 */ /* 0x000fe200028e06ad */
[----:B------:R-:W-:-:S02]  /*27b0*/  IADD3 R180, P6, R154, R164, RZ ;  /* 0x000000a49ab47210 */ /* 0x000fc40007fde0ff */
[----:B------:R-:W-:Y:S02]  /*27c0*/  LEA.HI.X R95, R17, UR11, R176, 0x2, P4 ;  /* 0x0000000b115f7c11 */ /* 0x000fe4000a0f14b0 */
[----:B------:R-:W-:Y:S02]  /*27d0*/  ISETP.GT.AND P4, PT, R11, 0x11, P2 ;  /* 0x000000110b00780c */ /* 0x000fe40001784270 */
[----:B------:R-:W-:Y:S01]  /*27e0*/  IADD3 R164, P5, R177, R162, RZ ;  /* 0x000000a2b1a47210 */ /* 0x000fe20007fbe0ff */
[----:B------:R-:W-:Y:S01]  /*27f0*/  IMAD.WIDE.U32 R176, R5, UR8, R178 ;  /* 0x0000000805b07c25 */ /* 0x000fe2000f8e00b2 */
[----:B0-----:R-:W-:-:S03]  /*2800*/  IADD3.X R181, R155, R7, R165, P6, !PT ;  /* 0x000000079bb57210 */ /* 0x001fc600037fe4a5 */
[----:B--2---:R-:W-:-:S04]  /*2810*/  IMAD R17, R183, R14, RZ ;  /* 0x0000000eb7117224 */ /* 0x004fc800078e02ff */
[----:B------:R-:W-:-:S05]  /*2820*/  IMAD R17, R96, R15, R17 ;  /* 0x0000000f60117224 */ /* 0x000fca00078e0211 */
[----:B------:R0:W-:Y:S01]  /*2830*/  @P1 STG.E desc[UR14][R166.64], R17 ;  /* 0x00000011a6001986 */ /* 0x0001e2000c10190e */
[----:B------:R-:W-:Y:S05]  /*2840*/  @!P4 BRA `(.L_x_37) ;  /* 0x000000000004c947 */ /* 0x000fea0003800000 */
[----:B------:R1:W5:Y:S02]  /*2850*/  LDG.E.LTC128B R183, desc[UR14][R94.64] ;  /* 0x0000000e5eb77981 */ /* 0x000364000c1e1920 */
.L_x_37:
[----:B------:R-:W-:Y:S05]  /*2860*/  BSYNC B1 ;  /* 0x0000000000017941 */ /* 0x000fea0003800000 */
.L_x_36:
[----:B-----5:R-:W-:Y:S01]  /*2870*/  IMAD R96, R183, R14, RZ ;  /* 0x0000000eb7607224 */ /* 0x020fe200078e02ff */
[----:B------:R-:W-:Y:S01]  /*2880*/  ISETP.GT.AND P1, PT, R11, 0x10, P0 ;  /* 0x000000100b00780c */ /* 0x000fe20000724270 */
[----:B------:R-:W-:Y:S01]  /*2890*/  IMAD.X R165, R185, 0x1, R163, P5 ;  /* 0x00000001b9a57824 */ /* 0x000fe200028e06a3 */
[----:B-1----:R-:W-:Y:S01]  /*28a0*/  LEA R94, P5, R176, UR10, 0x2 ;  /* 0x0000000ab05e7c11 */ /* 0x002fe2000f8a10ff */
[----:B------:R-:W-:Y:S01]  /*28b0*/  IMAD R97, R97, R15, R96 ;  /* 0x0000000f61617224 */ /* 0x000fe200078e0260 */
[----:B------:R-:W-:Y:S01]  /*28c0*/  BSSY B1, `(.L_x_38) ;  /* 0x0000007000017945 */ /* 0x000fe20003800000 */
[----:B0-----:R-:W-:-:S03]  /*28d0*/  IMAD.IADD R17, R8, 0x1, R177 ;  /* 0x0000000108117824 */ /* 0x001fc600078e02b1 */
[----:B------:R0:W-:Y:S02]  /*28e0*/  @P4 STG.E desc[UR14][R164.64], R97 ;  /* 0x00000061a4004986 */ /* 0x0001e4000c10190e */
[----:B------:R-:W-:Y:S01]  /*28f0*/  LEA.HI.X R95, R176, UR11, R17, 0x2, P5 ;  /* 0x0000000bb05f7c11 */ /* 0x000fe2000a8f1411 */
[----:B------:R-:W-:Y:S02]  /*2900*/  IMAD.WIDE.U32 R176, R5, UR8, R180 ;  /* 0x0000000805b07c25 */ /* 0x000fe4000f8e00b4 */
[----:B------:R-:W-:Y:S05]  /*2910*/  @!P1 BRA `(.L_x_39) ;  /* 0x0000000000049947 */ /* 0x000fea0003800000 */
[----:B------:R1:W5:Y:S02]  /*2920*/  LDG.E.LTC128B R183, desc[UR14][R94.64+0x20] ;  /* 0x0000200e5eb77981 */ /* 0x000364000c1e1920 */
.L_x_39:
[----:B------:R-:W-:Y:S05]  /*2930*/  BSYNC B1 ;  /* 0x0000000000017941 */ /* 0x000fea0003800000 */
.L_x_38:
[----:B------:R-:W-:Y:S01]  /*2940*/  ISETP.GT.AND P6, PT, R11, 0x11, P0 ;  /* 0x000000110b00780c */ /* 0x000fe200007c4270 */
[----:B-----5:R-:W-:Y:S01]  /*2950*/  IMAD R17, R183, R14, RZ ;  /* 0x0000000eb7117224 */ /* 0x020fe200078e02ff */
[----:B------:R-:W-:Y:S01]  /*2960*/  LEA R96, P5, R176, UR10, 0x2 ;  /* 0x0000000ab0607c11 */ /* 0x000fe2000f8a10ff */
[----:B------:R-:W-:Y:S01]  /*2970*/  IMAD.WIDE.U32 R178, R22, 0x7, R174 ;  /* 0x0000000716b27825 */ /* 0x000fe200078e00ae */
[----:B------:R-:W-:Y:S03]  /*2980*/  BSSY B1, `(.L_x_40) ;  /* 0x000000c000017945 */ /* 0x000fe60003800000 */
[----:B0-----:R-:W-:Y:S02]  /*2990*/  IMAD.IADD R97, R8, 0x1, R177 ;  /* 0x0000000108617824 */ /* 0x001fe400078e02b1 */
[----:B------:R-:W-:Y:S01]  /*29a0*/  IMAD R175, R98, R15, R17 ;  /* 0x0000000f62af7224 */ /* 0x000fe200078e0211 */
[----:B------:R-:W-:Y:S01]  /*29b0*/  IADD3 R17, P4, R20, R178, RZ ;  /* 0x000000b214117210 */ /* 0x000fe20007f9e0ff */
[----:B------:R-:W-:Y:S01]  /*29c0*/  IMAD.IADD R182, R16, 0x1, R179 ;  /* 0x0000000110b67824 */ /* 0x000fe200078e02b3 */
[----:B------:R-:W-:-:S02]  /*29d0*/  LEA.HI.X R97, R176, UR11, R97, 0x2, P5 ;  /* 0x0000000bb0617c11 */ /* 0x000fc4000a8f1461 */
[----:B------:R0:W-:Y:S01]  /*29e0*/  @P1 STG.E desc[UR14][R166.64+0x20], R175 ;  /* 0x000020afa6001986 */ /* 0x0001e2000c10190e */
[----:B------:R-:W-:Y:S01]  /*29f0*/  ISETP.GT.AND P1, PT, R11, 0x18, P2 ;  /* 0x000000180b00780c */ /* 0x000fe20001724270 */
[----:B------:R-:W-:Y:S01]  /*2a00*/  IMAD.X R174, R182, 0x1, R19, P4 ;  /* 0x00000001b6ae7824 */ /* 0x000fe200020e0613 */
[----:B------:R-:W-:Y:S01]  /*2a10*/  LEA R180, P5, R17, UR10, 0x2 ;  /* 0x0000000a11b47c11 */ /* 0x000fe2000f8a10ff */
[----:B------:R-:W-:-:S12]  /*2a20*/  @!P6 BRA `(.L_x_41) ;  /* 0x000000000004e947 */ /* 0x000fd80003800000 */
[----:B------:R2:W5:Y:S02]  /*2a30*/  LDG.E.LTC128B R183, desc[UR14][R96.64+0x20] ;  /* 0x0000200e60b77981 */ /* 0x000564000c1e1920 */
.L_x_41:
[----:B------:R-:W-:Y:S05]  /*2a40*/  BSYNC B1 ;  /* 0x0000000000017941 */ /* 0x000fea0003800000 */
.L_x_40:
[----:B-----5:R-:W-:Y:S01]  /*2a50*/  IMAD R98, R183, R14, RZ ;  /* 0x0000000eb7627224 */ /* 0x020fe200078e02ff */
[----:B------:R-:W-:Y:S01]  /*2a60*/  LEA.HI.X R181, R17, UR11, R174, 0x2, P5 ;  /* 0x0000000b11b57c11 */ /* 0x000fe2000a8f14ae */
[----:B------:R-:W-:Y:S02]  /*2a70*/  IMAD.MOV.U32 R185, RZ, RZ, R183 ;  /* 0x000000ffffb97224 */ /* 0x000fe400078e00b7 */
[----:B------:R-:W-:-:S05]  /*2a80*/  IMAD R17, R99, R15, R98 ;  /* 0x0000000f63117224 */ /* 0x000fca00078e0262 */
[----:B------:R1:W-:Y:S04]  /*2a90*/  @P6 STG.E desc[UR14][R164.64+0x20], R17 ;  /* 0x00002011a4006986 */ /* 0x0003e8000c10190e */
[----:B------:R3:W1:Y:S01]  /*2aa0*/  @P1 LDG.E.LTC128B R185, desc[UR14][R180.64] ;  /* 0x0000000eb4b91981 */ /* 0x000662000c1e1920 */
[C---:B------:R-:W-:Y:S01]  /*2ab0*/  IMAD.WIDE.U32 R170, R22.reuse, 0x7, R170 ;  /* 0x0000000716aa7825 */ /* 0x040fe200078e00aa */
[----:B------:R-:W-:Y:S03]  /*2ac0*/  BSSY B1, `(.L_x_42) ;  /* 0x000001d000017945 */ /* 0x000fe60003800000 */
[----:B------:R-:W-:Y:S01]  /*2ad0*/  IMAD.WIDE.U32 R168, R22, 0x7, R168 ;  /* 0x0000000716a87825 */ /* 0x000fe200078e00a8 */
[----:B------:R-:W-:-:S03]  /*2ae0*/  IADD3 R174, P5, R170, R22, RZ ;  /* 0x00000016aaae7210 */ /* 0x000fc60007fbe0ff */
[----:B------:R-:W-:Y:S01]  /*2af0*/  IMAD R187, R153, 0x60, RZ ;  /* 0x0000006099bb7824 */ /* 0x000fe200078e02ff */
[----:B0-----:R-:W-:Y:S01]  /*2b00*/  IADD3.X R175, R23, R16, R171, P5, !PT ;  /* 0x0000001017af7210 */ /* 0x001fe20002ffe4ab */
[----:B------:R-:W-:Y:S01]  /*2b10*/  IMAD.WIDE.U32 R170, R152, 0x60, R172 ;  /* 0x0000006098aa7825 */ /* 0x000fe200078e00ac */
[----:B------:R-:W-:-:S03]  /*2b20*/  IADD3 R176, P4, R168, R22, RZ ;  /* 0x00000016a8b07210 */ /* 0x000fc60007f9e0ff */
[----:B------:R-:W-:Y:S01]  /*2b30*/  IMAD.IADD R171, R171, 0x1, R187 ;  /* 0x00000001abab7824 */ /* 0x000fe200078e02bb */
[----:B------:R-:W-:Y:S01]  /*2b40*/  IADD3.X R177, R23, R16, R169, P4, !PT ;  /* 0x0000001017b17210 */ /* 0x000fe200027fe4a9 */
[-C--:B------:R-:W-:Y:S01]  /*2b50*/  IMAD.WIDE.U32 R168, R9, R22.reuse, R174 ;  /* 0x0000001609a87225 */ /* 0x080fe200078e00ae */
[----:B------:R-:W-:-:S03]  /*2b60*/  IADD3 R178, P4, R178, R22, RZ ;  /* 0x00000016b2b27210 */ /* 0x000fc60007f9e0ff */
[----:B------:R-:W-:Y:S01]  /*2b70*/  IMAD.WIDE.U32 R98, R9, R22, R176 ;  /* 0x0000001609627225 */ /* 0x000fe200078e00b0 */
[----:B------:R-:W-:-:S03]  /*2b80*/  IADD3 R184, P5, R178, R20, RZ ;  /* 0x00000014b2b87210 */ /* 0x000fc60007fbe0ff */
[----:B------:R-:W-:Y:S01]  /*2b90*/  IMAD.X R179, R182, 0x1, R23, P4 ;  /* 0x00000001b6b37824 */ /* 0x000fe200020e0617 */
[----:B------:R-:W-:Y:S02]  /*2ba0*/  ISETP.GT.AND P4, PT, R11, 0x19, P2 ;  /* 0x000000190b00780c */ /* 0x000fe40001784270 */
[----:B---3--:R-:W-:-:S04]  /*2bb0*/  IADD3 R180, P6, R154, R98, RZ ;  /* 0x000000629ab47210 */ /* 0x008fc80007fde0ff */
[-C--:B------:R-:W-:Y:S01]  /*2bc0*/  IADD3.X R181, R155, R7.reuse, R99, P6, !PT ;  /* 0x000000079bb57210 */ /* 0x080fe200037fe463 */
[----:B------:R-:W-:Y:S01]  /*2bd0*/  IMAD.X R99, R179, 0x1, R19, P5 ;  /* 0x00000001b3637824 */ /* 0x000fe200028e0613 */
[----:B------:R-:W-:Y:S02]  /*2be0*/  IADD3 R182, P6, R154, R168, RZ ;  /* 0x000000a89ab67210 */ /* 0x000fe40007fde0ff */
[C---:B------:R-:W-:Y:S01]  /*2bf0*/  LEA R98, P5, R184.reuse, UR10, 0x2 ;  /* 0x0000000ab8627c11 */ /* 0x040fe2000f8a10ff */
[----:B------:R-:W-:Y:S01]  /*2c00*/  IMAD.WIDE.U32 R180, R5, UR8, R180 ;  /* 0x0000000805b47c25 */ /* 0x000fe2000f8e00b4 */
[----:B------:R-:W-:Y:S02]  /*2c10*/  IADD3.X R183, R155, R7, R169, P6, !PT ;  /* 0x000000079bb77210 */ /* 0x000fe400037fe4a9 */
[----:B------:R-:W-:Y:S01]  /*2c20*/  LEA.HI.X R99, R184, UR11, R99, 0x2, P5 ;  /* 0x0000000bb8637c11 */ /* 0x000fe2000a8f1463 */
[----:B------:R-:W-:-:S04]  /*2c30*/  IMAD.WIDE.U32 R168, R152, 0x60, R162 ;  /* 0x0000006098a87825 */ /* 0x000fc800078e00a2 */
[----:B-1----:R-:W-:-:S04]  /*2c40*/  IMAD R17, R185, R14, RZ ;  /* 0x0000000eb9117224 */ /* 0x002fc800078e02ff */
[----:B------:R-:W-:-:S05]  /*2c50*/  IMAD R17, R100, R15, R17 ;  /* 0x0000000f64117224 */ /* 0x000fca00078e0211 */
[----:B------:R0:W-:Y:S01]  /*2c60*/  @P1 STG.E desc[UR14][R170.64], R17 ;  /* 0x00000011aa001986 */ /* 0x0001e2000c10190e */
[----:B------:R-:W-:Y:S05]  /*2c70*/  @!P4 BRA `(.L_x_43) ;  /* 0x000000000004c947 */ /* 0x000fea0003800000 */
[----:B------:R1:W5:Y:S02]  /*2c80*/  LDG.E.LTC128B R185, desc[UR14][R98.64] ;  /* 0x0000000e62b97981 */ /* 0x000364000c1e1920 */
.L_x_43:
[----:B------:R-:W-:Y:S05]  /*2c90*/  BSYNC B1 ;  /* 0x0000000000017941 */ /* 0x000fea0003800000 */
.L_x_42:
[----:B-----5:R-:W-:Y:S01]  /*2ca0*/  IMAD R100, R185, R14, RZ ;  /* 0x0000000eb9647224 */ /* 0x020fe200078e02ff */
[----:B------:R-:W-:Y:S01]  /*2cb0*/  ISETP.GT.AND P1, PT, R11, 0x18, P0 ;  /* 0x000000180b00780c */ /* 0x000fe20000724270 */
[----:B------:R-:W-:Y:S01]  /*2cc0*/  IMAD.IADD R169, R187, 0x1, R169 ;  /* 0x00000001bba97824 */ /* 0x000fe200078e02a9 */
        /* <DEDUP_REMOVED lines=9> */
.L_x_45:
[----:B------:R-:W-:Y:S05]  /*2d60*/  BSYNC B1 ;  /* 0x0000000000017941 */ /* 0x000fea0003800000 */
.L_x_44:
        /* <DEDUP_REMOVED lines=16> */
.L_x_47:
[----:B------:R-:W-:Y:S05]  /*2e70*/  BSYNC B1 ;  /* 0x0000000000017941 */ /* 0x000fea0003800000 */
.L_x_46:
[----:B-----5:R-:W-:Y:S01]  /*2e80*/  IMAD R102, R185, R14, RZ ;  /* 0x0000000eb9667224 */ /* 0x020fe200078e02ff */
[----:B------:R-:W-:Y:S01]  /*2e90*/  LEA.HI.X R183, R17, UR11, R178, 0x2, P5 ;  /* 0x0000000b11b77c11 */ /* 0x000fe2000a8f14b2 */
[----:B------:R-:W-:Y:S02]  /*2ea0*/  IMAD.MOV.U32 R191, RZ, RZ, R185 ;  /* 0x000000ffffbf7224 */ /* 0x000fe400078e00b9 */
[----:B------:R-:W-:-:S05]  /*2eb0*/  IMAD R17, R103, R15, R102 ;  /* 0x0000000f67117224 */ /* 0x000fca00078e0266 */
[----:B------:R1:W-:Y:S04]  /*2ec0*/  @P6 STG.E desc[UR14][R168.64+0x20], R17 ;  /* 0x00002011a8006986 */ /* 0x0003e8000c10190e */
[----:B------:R2:W4:Y:S01]  /*2ed0*/  @P1 LDG.E.LTC128B R191, desc[UR14][R182.64] ;  /* 0x0000000eb6bf1981 */ /* 0x000522000c1e1920 */
[----:B------:R-:W-:Y:S01]  /*2ee0*/  IMAD.WIDE.U32 R176, R22, 0x7, R176 ;  /* 0x0000000716b07825 */ /* 0x000fe200078e00b0 */
[-C--:B------:R-:W-:Y:S01]  /*2ef0*/  IADD3 R186, P5, R186, R22.reuse, RZ ;  /* 0x00000016baba7210 */ /* 0x080fe20007fbe0ff */
[----:B------:R-:W-:Y:S01]  /*2f00*/  BSSY B1, `(.L_x_48) ;  /* 0x000001d000017945 */ /* 0x000fe20003800000 */
[----:B------:R-:W-:Y:S01]  /*2f10*/  SHF.L.U64.HI R193, R152, 0x7, R153 ;  /* 0x0000000798c17819 */ /* 0x000fe20000010299 */
[----:B------:R-:W-:Y:S01]  /*2f20*/  IMAD.WIDE.U32 R174, R22, 0x7, R174 ;  /* 0x0000000716ae7825 */ /* 0x000fe200078e00ae */
[----:B------:R-:W-:-:S03]  /*2f30*/  IADD3 R178, P4, R176, R22, RZ ;  /* 0x00000016b0b27210 */ /* 0x000fc60007f9e0ff */
[----:B------:R-:W-:Y:S01]  /*2f40*/  IMAD.X R187, R188, 0x1, R23, P5 ;  /* 0x00000001bcbb7824 */ /* 0x000fe200028e0617 */
[----:B0-----:R-:W-:Y:S01]  /*2f50*/  IADD3.X R179, R23, R16, R177, P4, !PT ;  /* 0x0000001017b37210 */ /* 0x001fe200027fe4b1 */
[----:B--2---:R-:W-:Y:S01]  /*2f60*/  IMAD.SHL.U32 R183, R152, 0x80, RZ ;  /* 0x0000008098b77824 */ /* 0x004fe200078e00ff */
[----:B-1----:R-:W-:Y:S02]  /*2f70*/  IADD3 R17, P5, R186, R20, RZ ;  /* 0x00000014ba117210 */ /* 0x002fe40007fbe0ff */
        /* <DEDUP_REMOVED lines=15> */
[----:B------:R-:W-:-:S03]  /*3070*/  IADD3.X R189, R155, R7, R175, P6, !PT ;  /* 0x000000079bbd7210 */ /* 0x000fc600037fe4af */
[----:B----4-:R-:W-:-:S04]  /*3080*/  IMAD R17, R191, R14, RZ ;  /* 0x0000000ebf117224 */ /* 0x010fc800078e02ff */
[----:B------:R-:W-:-:S05]  /*3090*/  IMAD R17, R104, R15, R17 ;  /* 0x0000000f68117224 */ /* 0x000fca00078e0211 */
[----:B------:R0:W-:Y:S01]  /*30a0*/  @P1 STG.E desc[UR14][R176.64], R17 ;  /* 0x00000011b0001986 */ /* 0x0001e2000c10190e */
[----:B------:R-:W-:Y:S05]  /*30b0*/  @!P4 BRA `(.L_x_49) ;  /* 0x000000000004c947 */ /* 0x000fea0003800000 */
[----:B------:R1:W5:Y:S02]  /*30c0*/  LDG.E.LTC128B R191, desc[UR14][R102.64] ;  /* 0x0000000e66bf7981 */ /* 0x000364000c1e1920 */
.L_x_49:
[----:B------:R-:W-:Y:S05]  /*30d0*/  BSYNC B1 ;  /* 0x0000000000017941 */ /* 0x000fea0003800000 */
.L_x_48:
        /* <DEDUP_REMOVED lines=12> */
.L_x_51:
[----:B------:R-:W-:Y:S05]  /*31a0*/  BSYNC B1 ;  /* 0x0000000000017941 */ /* 0x000fea0003800000 */
.L_x_50:
[----:B------:R-:W-:Y:S01]  /*31b0*/  ISETP.GT.AND P6, PT, R11, 0x21, P0 ;  /* 0x000000210b00780c */ /* 0x000fe200007c4270 */
[----:B-----5:R-:W-:Y:S01]  /*31c0*/  IMAD R17, R191, R14, RZ ;  /* 0x0000000ebf117224 */ /* 0x020fe200078e02ff */
[----:B------:R-:W-:Y:S01]  /*31d0*/  LEA R104, P5, R182, UR10, 0x2 ;  /* 0x0000000ab6687c11 */ /* 0x000fe2000f8a10ff */
[----:B------:R-:W-:Y:S01]  /*31e0*/  IMAD.WIDE.U32 R186, R22, 0x7, R186 ;  /* 0x0000000716ba7825 */ /* 0x000fe200078e00ba */
[----:B------:R-:W-:Y:S03]  /*31f0*/  BSSY B1, `(.L_x_52) ;  /* 0x000000d000017945 */ /* 0x000fe60003800000 */
[----:B0-----:R-:W-:Y:S01]  /*3200*/  IMAD.IADD R105, R8, 0x1, R183 ;  /* 0x0000000108697824 */ /* 0x001fe200078e02b7 */
        /* <DEDUP_REMOVED lines=11> */
.L_x_53:
[----:B------:R-:W-:Y:S05]  /*32c0*/  BSYNC B1 ;  /* 0x0000000000017941 */ /* 0x000fea0003800000 */
.L_x_52:
[----:B-----5:R-:W-:Y:S01]  /*32d0*/  IMAD R106, R17, R14, RZ ;  /* 0x0000000e116a7224 */ /* 0x020fe200078e02ff */
[----:B------:R-:W-:-:S03]  /*32e0*/  LEA.HI.X R189, R183, UR11, R182, 0x2, P5 ;  /* 0x0000000bb7bd7c11 */ /* 0x000fc6000a8f14b6 */
[----:B------:R-:W-:-:S05]  /*32f0*/  IMAD R191, R107, R15, R106 ;  /* 0x0000000f6bbf7224 */ /* 0x000fca00078e026a */
[----:B------:R4:W-:Y:S04]  /*3300*/  @P6 STG.E desc[UR14][R174.64+0x20], R191 ;  /* 0x000020bfae006986 */ /* 0x0009e8000c10190e */
[----:B------:R1:W3:Y:S01]  /*3310*/  @P1 LDG.E.LTC128B R17, desc[UR14][R188.64] ;  /* 0x0000000ebc111981 */ /* 0x0002e2000c1e1920 */
[C---:B------:R-:W-:Y:S01]  /*3320*/  IMAD.WIDE.U32 R178, R22.reuse, 0x7, R178 ;  /* 0x0000000716b27825 */ /* 0x040fe200078e00b2 */
[----:B------:R-:W-:Y:S03]  /*3330*/  BSSY B1, `(.L_x_54) ;  /* 0x000001d000017945 */ /* 0x000fe60003800000 */
[----:B------:R-:W-:Y:S01]  /*3340*/  IMAD.WIDE.U32 R180, R22, 0x7, R180 ;  /* 0x0000000716b47825 */ /* 0x000fe200078e00b4 */
[----:B------:R-:W-:-:S03]  /*3350*/  IADD3 R182, P4, R178, R22, RZ ;  /* 0x00000016b2b67210 */ /* 0x000fc60007f9e0ff */
[----:B------:R-:W-:Y:S01]  /*3360*/  IMAD R195, R153, 0xa0, RZ ;  /* 0x000000a099c37824 */ /* 0x000fe200078e02ff */
[----:B------:R-:W-:Y:S02]  /*3370*/  IADD3.X R183, R23, R16, R179, P4, !PT ;  /* 0x0000001017b77210 */ /* 0x000fe400027fe4b3 */
[-C--:B------:R-:W-:Y:S01]  /*3380*/  IADD3 R184, P4, R180, R22.reuse, RZ ;  /* 0x00000016b4b87210 */ /* 0x080fe20007f9e0ff */
[----:B------:R-:W-:-:S03]  /*3390*/  IMAD.WIDE.U32 R106, R9, R22, R182 ;  /* 0x00000016096a7225 */ /* 0x000fc600078e00b6 */
[----:B0-----:R-:W-:Y:S02]  /*33a0*/  IADD3.X R185, R23, R16, R181, P4, !PT ;  /* 0x0000001017b97210 */ /* 0x001fe400027fe4b5 */
[----:B------:R-:W-:Y:S01]  /*33b0*/  IADD3 R186, P4, R186, R22, RZ ;  /* 0x00000016baba7210 */ /* 0x000fe20007f9e0ff */
[----:B------:R-:W-:Y:S01]  /*33c0*/  IMAD.WIDE.U32 R180, R152, 0xa0, R172 ;  /* 0x000000a098b47825 */ /* 0x000fe200078e00ac */
[----:B------:R-:W-:-:S03]  /*33d0*/  IADD3 R190, P6, R154, R106, RZ ;  /* 0x0000006a9abe7210 */ /* 0x000fc60007fde0ff */
[----:B------:R-:W-:Y:S01]  /*33e0*/  IMAD.IADD R181, R181, 0x1, R195 ;  /* 0x00000001b5b57824 */ /* 0x000fe200078e02c3 */
[----:B----4-:R-:W-:Y:S01]  /*33f0*/  IADD3.X R191, R155, R7, R107, P6, !PT ;  /* 0x000000079bbf7210 */ /* 0x010fe200037fe46b */
[----:B------:R-:W-:Y:S01]  /*3400*/  IMAD.X R187, R192, 0x1, R23, P4 ;  /* 0x00000001c0bb7824 */ /* 0x000fe200020e0617 */
[----:B------:R-:W-:Y:S01]  /*3410*/  ISETP.GT.AND P4, PT, R11, 0x29, P2 ;  /* 0x000000290b00780c */ /* 0x000fe20001784270 */
[----:B------:R-:W-:Y:S01]  /*3420*/  IMAD.WIDE.U32 R178, R9, R22, R184 ;  /* 0x0000001609b27225 */ /* 0x000fe200078e00b8 */
[----:B------:R-:W-:-:S03]  /*3430*/  IADD3 R192, P5, R186, R20, RZ ;  /* 0x00000014bac07210 */ /* 0x000fc60007fbe0ff */
[----:B------:R-:W-:Y:S01]  /*3440*/  IMAD.WIDE.U32 R190, R5, UR8, R190 ;  /* 0x0000000805be7c25 */ /* 0x000fe2000f8e00be */
[----:B-1----:R-:W-:-:S03]  /*3450*/  IADD3 R188, P6, R154, R178, RZ ;  /* 0x000000b29abc7210 */ /* 0x002fc60007fde0ff */
[----:B------:R-:W-:Y:S01]  /*3460*/  IMAD.X R193, R187, 0x1, R19, P5 ;  /* 0x00000001bbc17824 */ /* 0x000fe200028e0613 */
[----:B------:R-:W-:Y:S02]  /*3470*/  LEA R106, P5, R192, UR10, 0x2 ;  /* 0x0000000ac06a7c11 */ /* 0x000fe4000f8a10ff */
[----:B------:R-:W-:Y:S01]  /*3480*/  IADD3.X R189, R155, R7, R179, P6, !PT ;  /* 0x000000079bbd7210 */ /* 0x000fe200037fe4b3 */
[----:B------:R-:W-:-:S04]  /*3490*/  IMAD.WIDE.U32 R178, R152, 0xa0, R162 ;  /* 0x000000a098b27825 */ /* 0x000fc800078e00a2 */
[----:B---3--:R-:W-:-:S04]  /*34a0*/  IMAD R107, R17, R14, RZ ;  /* 0x0000000e116b7224 */ /* 0x008fc800078e02ff */
[----:B------:R-:W-:Y:S01]  /*34b0*/  IMAD R197, R108, R15, R107 ;  /* 0x0000000f6cc57224 */ /* 0x000fe200078e026b */
[----:B------:R-:W-:-:S04]  /*34c0*/  LEA.HI.X R107, R192, UR11, R193, 0x2, P5 ;  /* 0x0000000bc06b7c11 */ /* 0x000fc8000a8f14c1 */
[----:B------:R0:W-:Y:S01]  /*34d0*/  @P1 STG.E desc[UR14][R180.64], R197 ;  /* 0x000000c5b4001986 */ /* 0x0001e2000c10190e */
[----:B------:R-:W-:Y:S05]  /*34e0*/  @!P4 BRA `(.L_x_55) ;  /* 0x000000000004c947 */ /* 0x000fea0003800000 */
[----:B------:R1:W5:Y:S02]  /*34f0*/  LDG.E.LTC128B R17, desc[UR14][R106.64] ;  /* 0x0000000e6a117981 */ /* 0x000364000c1e1920 */
.L_x_55:
[----:B------:R-:W-:Y:S05]  /*3500*/  BSYNC B1 ;  /* 0x0000000000017941 */ /* 0x000fea0003800000 */
.L_x_54:
[----:B-----5:R-:W-:Y:S01]  /*3510*/  IMAD R108, R17, R14, RZ ;  /* 0x0000000e116c7224 */ /* 0x020fe200078e02ff */
[----:B------:R-:W-:Y:S01]  /*3520*/  ISETP.GT.AND P1, PT, R11, 0x28, P0 ;  /* 0x000000280b00780c */ /* 0x000fe20000724270 */
[----:B------:R-:W-:Y:S01]  /*3530*/  IMAD.IADD R179, R195, 0x1, R179 ;  /* 0x00000001c3b37824 */ /* 0x000fe200078e02b3 */
[----:B-1----:R-:W-:Y:S01]  /*3540*/  LEA R106, P5, R190, UR10, 0x2 ;  /* 0x0000000abe6a7c11 */ /* 0x002fe2000f8a10ff */
[----:B------:R-:W-:Y:S01]  /*3550*/  IMAD R109, R109, R15, R108 ;  /* 0x0000000f6d6d7224 */ /* 0x000fe200078e026c */
[----:B------:R-:W-:Y:S01]  /*3560*/  BSSY B1, `(.L_x_56) ;  /* 0x0000007000017945 */ /* 0x000fe20003800000 */
[----:B------:R-:W-:Y:S02]  /*3570*/  IMAD.IADD R107, R8, 0x1, R191 ;  /* 0x00000001086b7824 */ /* 0x000fe400078e02bf */
[----:B------:R-:W-:Y:S01]  /*3580*/  IMAD.WIDE.U32 R188, R5, UR8, R188 ;  /* 0x0000000805bc7c25 */ /* 0x000fe2000f8e00bc */
[----:B------:R1:W-:Y:S02]  /*3590*/  @P4 STG.E desc[UR14][R178.64], R109 ;  /* 0x0000006db2004986 */ /* 0x0003e4000c10190e */
[----:B------:R-:W-:-:S03]  /*35a0*/  LEA.HI.X R107, R190, UR11, R107, 0x2, P5 ;  /* 0x0000000bbe6b7c11 */ /* 0x000fc6000a8f146b */
[----:B------:R-:W-:Y:S05]  /*35b0*/  @!P1 BRA `(.L_x_57) ;  /* 0x0000000000049947 */ /* 0x000fea0003800000 */
[----:B------:R3:W5:Y:S02]  /*35c0*/  LDG.E.LTC128B R17, desc[UR14][R106.64+0x20] ;  /* 0x0000200e6a117981 */ /* 0x000764000c1e1920 */
.L_x_57:
[----:B------:R-:W-:Y:S05]  /*35d0*/  BSYNC B1 ;  /* 0x0000000000017941 */ /* 0x000fea0003800000 */
.L_x_56:
[----:B------:R-:W-:Y:S01]  /*35e0*/  ISETP.GT.AND P6, PT, R11, 0x29, P0 ;  /* 0x000000290b00780c */ /* 0x000fe200007c4270 */
[----:B-----5:R-:W-:Y:S01]  /*35f0*/  IMAD R108, R17, R14, RZ ;  /* 0x0000000e116c7224 */ /* 0x020fe200078e02ff */
[----:B-1----:R-:W-:Y:S01]  /*3600*/  IADD3 R109, R8, R189, RZ ;  /* 0x000000bd086d7210 */ /* 0x002fe20007ffe0ff */
[----:B------:R-:W-:Y:S01]  /*3610*/  IMAD.WIDE.U32 R190, R22, 0x7, R186 ;  /* 0x0000000716be7825 */ /* 0x000fe200078e00ba */
[----:B------:R-:W-:Y:S03]  /*3620*/  BSSY B1, `(.L_x_58) ;  /* 0x000000c000017945 */ /* 0x000fe60003800000 */
[----:B------:R-:W-:Y:S01]  /*3630*/  IMAD R189, R110, R15, R108 ;  /* 0x0000000f6ebd7224 */ /* 0x000fe200078e026c */
[----:B------:R-:W-:Y:S01]  /*3640*/  LEA R108, P5, R188, UR10, 0x2 ;  /* 0x0000000abc6c7c11 */ /* 0x000fe2000f8a10ff */
[----:B------:R-:W-:Y:S01]  /*3650*/  IMAD.IADD R194, R16, 0x1, R191 ;  /* 0x0000000110c27824 */ /* 0x000fe200078e02bf */
[----:B------:R-:W-:-:S02]  /*3660*/  IADD3 R186, P4, R20, R190, RZ ;  /* 0x000000be14ba7210 */ /* 0x000fc40007f9e0ff */
[----:B------:R-:W-:Y:S01]  /*3670*/  LEA.HI.X R109, R188, UR11, R109, 0x2, P5 ;  /* 0x0000000bbc6d7c11 */ /* 0x000fe2000a8f146d */
[----:B------:R1:W-:Y:S01]  /*3680*/  @P1 STG.E desc[UR14][R180.64+0x20], R189 ;  /* 0x000020bdb4001986 */ /* 0x0003e2000c10190e */
[----:B------:R-:W-:Y:S01]  /*3690*/  ISETP.GT.AND P1, PT, R11, 0x30, P2 ;  /* 0x000000300b00780c */ /* 0x000fe20001724270 */
[----:B------:R-:W-:Y:S01]  /*36a0*/  IMAD.X R187, R194, 0x1, R19, P4 ;  /* 0x00000001c2bb7824 */ /* 0x000fe200020e0613 */
[----:B------:R-:W-:Y:S01]  /*36b0*/  LEA R192, P5, R186, UR10, 0x2 ;  /* 0x0000000abac07c11 */ /* 0x000fe2000f8a10ff */
[----:B------:R-:W-:-:S12]  /*36c0*/  @!P6 BRA `(.L_x_59) ;  /* 0x000000000004e947 */ /* 0x000fd80003800000 */
[----:B------:R4:W5:Y:S02]  /*36d0*/  LDG.E.LTC128B R17, desc[UR14][R108.64+0x20] ;  /* 0x0000200e6c117981 */ /* 0x000964000c1e1920 */
.L_x_59:
[----:B------:R-:W-:Y:S05]  /*36e0*/  BSYNC B1 ;  /* 0x0000000000017941 */ /* 0x000fea0003800000 */
.L_x_58:
        /* <DEDUP_REMOVED lines=10> */
[----:B-1----:R-:W-:Y:S02]  /*3790*/  IADD3.X R189, R23, R16, R183, P4, !PT ;  /* 0x0000001017bd7210 */ /* 0x002fe400027fe4b7 */
[-C--:B------:R-:W-:Y:S01]  /*37a0*/  IADD3 R186, P4, R184, R22.reuse, RZ ;  /* 0x00000016b8ba7210 */ /* 0x080fe20007f9e0ff */
[----:B------:R-:W-:-:S03]  /*37b0*/  IMAD.WIDE.U32 R110, R9, R22, R188 ;  /* 0x00000016096e7225 */ /* 0x000fc600078e00bc */
[----:B------:R-:W-:Y:S02]  /*37c0*/  IADD3.X R187, R23, R16, R185, P4, !PT ;  /* 0x0000001017bb7210 */ /* 0x000fe400027fe4b9 */
[----:B------:R-:W-:Y:S01]  /*37d0*/  IADD3 R190, P4, R190, R22, RZ ;  /* 0x00000016bebe7210 */ /* 0x000fe20007f9e0ff */
[----:B------:R-:W-:Y:S01]  /*37e0*/  IMAD.WIDE.U32 R184, R152, 0xc0, R172 ;  /* 0x000000c098b87825 */ /* 0x000fe200078e00ac */
[----:B------:R-:W-:Y:S02]  /*37f0*/  IADD3 R110, P6, R154, R110, RZ ;  /* 0x0000006e9a6e7210 */ /* 0x000fe40007fde0ff */
[----:B0-----:R-:W-:Y:S01]  /*3800*/  IADD3 R195, P5, R190, R20, RZ ;  /* 0x00000014bec37210 */ /* 0x001fe20007fbe0ff */
[----:B------:R-:W-:Y:S01]  /*3810*/  IMAD.X R191, R194, 0x1, R23, P4 ;  /* 0x00000001c2bf7824 */ /* 0x000fe200020e0617 */
[----:B------:R-:W-:Y:S01]  /*3820*/  ISETP.GT.AND P4, PT, R11, 0x31, P2 ;  /* 0x000000310b00780c */ /* 0x000fe20001784270 */
[----:B------:R-:W-:Y:S01]  /*3830*/  IMAD.IADD R185, R185, 0x1, R199 ;  /* 0x00000001b9b97824 */ /* 0x000fe200078e02c7 */
[----:B------:R-:W-:Y:S01]  /*3840*/  IADD3.X R111, R155, R7, R111, P6, !PT ;  /* 0x000000079b6f7210 */ /* 0x000fe200037fe46f */
[----:B------:R-:W-:-:S04]  /*3850*/  IMAD.WIDE.U32 R182, R9, R22, R186 ;  /* 0x0000001609b67225 */ /* 0x000fc800078e00ba */
[----:B------:R-:W-:Y:S01]  /*3860*/  IMAD.X R196, R191, 0x1, R19, P5 ;  /* 0x00000001bfc47824 */ /* 0x000fe200028e0613 */
[----:B--2---:R-:W-:Y:S02]  /*3870*/  IADD3 R192, P6, R154, R182, RZ ;  /* 0x000000b69ac07210 */ /* 0x004fe40007fde0ff */
[----:B------:R-:W-:Y:S02]  /*3880*/  LEA R182, P5, R195, UR10, 0x2 ;  /* 0x0000000ac3b67c11 */ /* 0x000fe4000f8a10ff */
[----:B------:R-:W-:Y:S02]  /*3890*/  IADD3.X R193, R155, R7, R183, P6, !PT ;  /* 0x000000079bc17210 */ /* 0x000fe400037fe4b7 */
[----:B------:R-:W-:Y:S01]  /*38a0*/  LEA.HI.X R183, R195, UR11, R196, 0x2, P5 ;  /* 0x0000000bc3b77c11 */ /* 0x000fe2000a8f14c4 */
[----:B------:R-:W-:-:S04]  /*38b0*/  IMAD.WIDE.U32 R196, R5, UR8, R110 ;  /* 0x0000000805c47c25 */ /* 0x000fc8000f8e006e */
[----:B---3--:R-:W-:-:S04]  /*38c0*/  IMAD R194, R17, R14, RZ ;  /* 0x0000000e11c27224 */ /* 0x008fc800078e02ff */
[----:B------:R-:W-:Y:S02]  /*38d0*/  IMAD R201, R112, R15, R194 ;  /* 0x0000000f70c97224 */ /* 0x000fe400078e02c2 */
[----:B------:R-:W-:-:S03]  /*38e0*/  IMAD.WIDE.U32 R194, R152, 0xc0, R162 ;  /* 0x000000c098c27825 */ /* 0x000fc600078e00a2 */
[----:B------:R0:W-:Y:S01]  /*38f0*/  @P1 STG.E desc[UR14][R184.64], R201 ;  /* 0x000000c9b8001986 */ /* 0x0001e2000c10190e */
[----:B------:R-:W-:Y:S05]  /*3900*/  @!P4 BRA `(.L_x_61) ;  /* 0x000000000004c947 */ /* 0x000fea0003800000 */
[----:B------:R1:W5:Y:S02]  /*3910*/  LDG.E.LTC128B R17, desc[UR14][R182.64] ;  /* 0x0000000eb6117981 */ /* 0x000364000c1e1920 */
.L_x_61:
[----:B------:R-:W-:Y:S05]  /*3920*/  BSYNC B1 ;  /* 0x0000000000017941 */ /* 0x000fea0003800000 */
.L_x_60:
[----:B-----5:R-:W-:Y:S01]  /*3930*/  IMAD R112, R17, R14, RZ ;  /* 0x0000000e11707224 */ /* 0x020fe200078e02ff */
[----:B------:R-:W-:Y:S01]  /*3940*/  ISETP.GT.AND P1, PT, R11, 0x30, P0 ;  /* 0x000000300b00780c */ /* 0x000fe20000724270 */
[----:B-1----:R-:W-:Y:S01]  /*3950*/  IMAD.IADD R183, R199, 0x1, R195 ;  /* 0x00000001c7b77824 */ /* 0x002fe200078e02c3 */
[----:B------:R-:W-:Y:S01]  /*3960*/  LEA R110, P5, R196, UR10, 0x2 ;  /* 0x0000000ac46e7c11 */ /* 0x000fe2000f8a10ff */
[----:B------:R-:W-:Y:S01]  /*3970*/  IMAD R113, R113, R15, R112 ;  /* 0x0000000f71717224 */ /* 0x000fe200078e0270 */
[----:B------:R-:W-:Y:S01]  /*3980*/  BSSY B1, `(.L_x_62) ;  /* 0x0000008000017945 */ /* 0x000fe20003800000 */
[----:B------:R-:W-:Y:S02]  /*3990*/  IMAD.MOV.U32 R182, RZ, RZ, R194 ;  /* 0x000000ffffb67224 */ /* 0x000fe400078e00c2 */
[----:B------:R-:W-:Y:S02]  /*39a0*/  IMAD.IADD R111, R8, 0x1, R197 ;  /* 0x00000001086f7824 */ /* 0x000fe400078e02c5 */
[----:B------:R-:W-:Y:S01]  /*39b0*/  IMAD.WIDE.U32 R192, R5, UR8, R192 ;  /* 0x0000000805c07c25 */ /* 0x000fe2000f8e00c0 */
[----:B------:R1:W-:Y:S02]  /*39c0*/  @P4 STG.E desc[UR14][R182.64], R113 ;  /* 0x00000071b6004986 */ /* 0x0003e4000c10190e */
[----:B------:R-:W-:Y:S01]  /*39d0*/  LEA.HI.X R111, R196, UR11, R111, 0x2, P5 ;  /* 0x0000000bc46f7c11 */ /* 0x000fe2000a8f146f */
[----:B------:R-:W-:Y:S06]  /*39e0*/  @!P1 BRA `(.L_x_63) ;  /* 0x0000000000049947 */ /* 0x000fec0003800000 */
[----:B------:R2:W5:Y:S02]  /*39f0*/  LDG.E.LTC128B R17, desc[UR14][R110.64+0x20] ;  /* 0x0000200e6e117981 */ /* 0x000564000c1e1920 */
.L_x_63:
[----:B------:R-:W-:Y:S05]  /*3a00*/  BSYNC B1 ;  /* 0x0000000000017941 */ /* 0x000fea0003800000 */
.L_x_62:
[----:B------:R-:W-:Y:S01]  /*3a10*/  ISETP.GT.AND P6, PT, R11, 0x31, P0 ;  /* 0x000000310b00780c */ /* 0x000fe200007c4270 */
[----:B-----5:R-:W-:Y:S01]  /*3a20*/  IMAD R112, R17, R14, RZ ;  /* 0x0000000e11707224 */ /* 0x020fe200078e02ff */
[----:B------:R-:W-:Y:S01]  /*3a30*/  BSSY B1, `(.L_x_64) ;  /* 0x000000e000017945 */ /* 0x000fe20003800000 */
[----:B------:R-:W-:-:S04]  /*3a40*/  IMAD.WIDE.U32 R194, R22, 0x7, R190 ;  /* 0x0000000716c27825 */ /* 0x000fc800078e00be */
[----:B-1----:R-:W-:Y:S01]  /*3a50*/  IMAD.IADD R113, R8, 0x1, R193 ;  /* 0x0000000108717824 */ /* 0x002fe200078e02c1 */
[----:B------:R-:W-:Y:S01]  /*3a60*/  IADD3 R190, P4, R20, R194, RZ ;  /* 0x000000c214be7210 */ /* 0x000fe20007f9e0ff */
[----:B------:R-:W-:Y:S01]  /*3a70*/  IMAD R193, R114, R15, R112 ;  /* 0x0000000f72c17224 */ /* 0x000fe200078e0270 */
[----:B------:R-:W-:Y:S01]  /*3a80*/  LEA R112, P5, R192, UR10, 0x2 ;  /* 0x0000000ac0707c11 */ /* 0x000fe2000f8a10ff */
[----:B------:R-:W-:-:S03]  /*3a90*/  IMAD.IADD R198, R16, 0x1, R195 ;  /* 0x0000000110c67824 */ /* 0x000fc600078e02c3 */
[----:B------:R-:W-:Y:S01]  /*3aa0*/  LEA.HI.X R113, R192, UR11, R113, 0x2, P5 ;  /* 0x0000000bc0717c11 */ /* 0x000fe2000a8f1471 */
[----:B------:R1:W-:Y:S01]  /*3ab0*/  @P1 STG.E desc[UR14][R184.64+0x20], R193 ;  /* 0x000020c1b8001986 */ /* 0x0003e2000c10190e */
[----:B------:R-:W-:Y:S01]  /*3ac0*/  ISETP.GT.AND P1, PT, R11, 0x38, P2 ;  /* 0x000000380b00780c */ /* 0x000fe20001724270 */
[----:B------:R-:W-:Y:S01]  /*3ad0*/  IMAD.X R191, R198, 0x1, R19, P4 ;  /* 0x00000001c6bf7824 */ /* 0x000fe200020e0613 */
[----:B------:R-:W-:Y:S01]  /*3ae0*/  LEA R196, P5, R190, UR10, 0x2 ;  /* 0x0000000abec47c11 */ /* 0x000fe2000f8a10ff */
[----:B------:R-:W-:-:S12]  /*3af0*/  @!P6 BRA `(.L_x_65) ;  /* 0x000000000004e947 */ /* 0x000fd80003800000 */
[----:B------:R3:W5:Y:S02]  /*3b00*/  LDG.E.LTC128B R17, desc[UR14][R112.64+0x20] ;  /* 0x0000200e70117981 */ /* 0x000764000c1e1920 */
.L_x_65:
[----:B------:R-:W-:Y:S05]  /*3b10*/  BSYNC B1 ;  /* 0x0000000000017941 */ /* 0x000fea0003800000 */
.L_x_64:
[----:B-----5:R-:W-:Y:S01]  /*3b20*/  IMAD R114, R17, R14, RZ ;  /* 0x0000000e11727224 */ /* 0x020fe200078e02ff */
[----:B------:R-:W-:-:S03]  /*3b30*/  LEA.HI.X R197, R190, UR11, R191, 0x2, P5 ;  /* 0x0000000bbec57c11 */ /* 0x000fc6000a8f14bf */
[----:B------:R-:W-:-:S05]  /*3b40*/  IMAD R115, R115, R15, R114 ;  /* 0x0000000f73737224 */ /* 0x000fca00078e0272 */
[----:B------:R0:W-:Y:S04]  /*3b50*/  @P6 STG.E desc[UR14][R182.64+0x20], R115 ;  /* 0x00002073b6006986 */ /* 0x0001e8000c10190e */
[----:B------:R2:W4:Y:S01]  /*3b60*/  @P1 LDG.E.LTC128B R17, desc[UR14][R196.64] ;  /* 0x0000000ec4111981 */ /* 0x000522000c1e1920 */
[C---:B------:R-:W-:Y:S01]  /*3b70*/  IMAD.WIDE.U32 R188, R22.reuse, 0x7, R188 ;  /* 0x0000000716bc7825 */ /* 0x040fe200078e00bc */
[----:B------:R-:W-:Y:S03]  /*3b80*/  BSSY B1, `(.L_x_66) ;  /* 0x000001d000017945 */ /* 0x000fe60003800000 */
[----:B------:R-:W-:Y:S01]  /*3b90*/  IMAD.WIDE.U32 R186, R22, 0x7, R186 ;  /* 0x0000000716ba7825 */ /* 0x000fe200078e00ba */
[----:B------:R-:W-:-:S03]  /*3ba0*/  IADD3 R192, P4, R188, R22, RZ ;  /* 0x00000016bcc07210 */ /* 0x000fc60007f9e0ff */
[----:B------:R-:W-:Y:S01]  /*3bb0*/  IMAD R203, R153, 0xe0, RZ ;  /* 0x000000e099cb7824 */ /* 0x000fe200078e02ff */
[----:B-1----:R-:W-:Y:S01]  /*3bc0*/  IADD3.X R193, R23, R16, R189, P4, !PT ;  /* 0x0000001017c17210 */ /* 0x002fe200027fe4bd */
[----:B------:R-:W-:Y:S01]  /*3bd0*/  IMAD.WIDE.U32 R188, R152, 0xe0, R172 ;  /* 0x000000e098bc7825 */ /* 0x000fe200078e00ac */
[----:B------:R-:W-:-:S03]  /*3be0*/  IADD3 R190, P4, R186, R22, RZ ;  /* 0x00000016babe7210 */ /* 0x000fc60007f9e0ff */
[----:B------:R-:W-:Y:S01]  /*3bf0*/  IMAD.IADD R189, R189, 0x1, R203 ;  /* 0x00000001bdbd7824 */ /* 0x000fe200078e02cb */
[----:B------:R-:W-:Y:S01]  /*3c00*/  IADD3.X R191, R23, R16, R187, P4, !PT ;  /* 0x0000001017bf7210 */ /* 0x000fe200027fe4bb */
[-C--:B------:R-:W-:Y:S01]  /*3c10*/  IMAD.WIDE.U32 R186, R9, R22.reuse, R192 ;  /* 0x0000001609ba7225 */ /* 0x080fe200078e00c0 */
[----:B------:R-:W-:-:S03]  /*3c20*/  IADD3 R194, P4, R194, R22, RZ ;  /* 0x00000016c2c27210 */ /* 0x000fc60007f9e0ff */
[----:B0-----:R-:W-:Y:S01]  /*3c30*/  IMAD.WIDE.U32 R114, R9, R22, R190 ;  /* 0x0000001609727225 */ /* 0x001fe200078e00be */
[----:B------:R-:W-:Y:S02]  /*3c40*/  IADD3 R186, P6, R154, R186, RZ ;  /* 0x000000ba9aba7210 */ /* 0x000fe40007fde0ff */
[----:B------:R-:W-:Y:S01]  /*3c50*/  IADD3 R199, P5, R194, R20, RZ ;  /* 0x00000014c2c77210 */ /* 0x000fe20007fbe0ff */
[----:B------:R-:W-:Y:S01]  /*3c60*/  IMAD.X R195, R198, 0x1, R23, P4 ;  /* 0x00000001c6c37824 */ /* 0x000fe200020e0617 */
[----:B------:R-:W-:Y:S02]  /*3c70*/  ISETP.GT.AND P4, PT, R11, 0x39, P2 ;  /* 0x000000390b00780c */ /* 0x000fe40001784270 */
[----:B------:R-:W-:Y:S01]  /*3c80*/  IADD3.X R187, R155, R7, R187, P6, !PT ;  /* 0x000000079bbb7210 */ /* 0x000fe200037fe4bb */
[----:B------:R-:W-:Y:S01]  /*3c90*/  IMAD.X R200, R195, 0x1, R19, P5 ;  /* 0x00000001c3c87824 */ /* 0x000fe200028e0613 */
[----:B--2---:R-:W-:Y:S02]  /*3ca0*/  IADD3 R196, P6, R154, R114, RZ ;  /* 0x000000729ac47210 */ /* 0x004fe40007fde0ff */
[----:B------:R-:W-:-:S02]  /*3cb0*/  LEA R114, P5, R199, UR10, 0x2 ;  /* 0x0000000ac7727c11 */ /* 0x000fc4000f8a10ff */
[----:B------:R-:W-:Y:S02]  /*3cc0*/  IADD3.X R197, R155, R7, R115, P6, !PT ;  /* 0x000000079bc57210 */ /* 0x000fe400037fe473 */
[----:B------:R-:W-:Y:S01]  /*3cd0*/  LEA.HI.X R115, R199, UR11, R200, 0x2, P5 ;  /* 0x0000000bc7737c11 */ /* 0x000fe2000a8f14c8 */
[----:B------:R-:W-:-:S04]  /*3ce0*/  IMAD.WIDE.U32 R200, R5, UR8, R186 ;  /* 0x0000000805c87c25 */ /* 0x000fc8000f8e00ba */
[----:B----4-:R-:W-:-:S04]  /*3cf0*/  IMAD R198, R17, R14, RZ ;  /* 0x0000000e11c67224 */ /* 0x010fc800078e02ff */
[----:B------:R-:W-:Y:S02]  /*3d00*/  IMAD R205, R116, R15, R198 ;  /* 0x0000000f74cd7224 */ /* 0x000fe400078e02c6 */
[----:B------:R-:W-:-:S03]  /*3d10*/  IMAD.WIDE.U32 R198, R152, 0xe0, R162 ;  /* 0x000000e098c67825 */ /* 0x000fc600078e00a2 */
[----:B------:R0:W-:Y:S01]  /*3d20*/  @P1 STG.E desc[UR14][R188.64], R205 ;  /* 0x000000cdbc001986 */ /* 0x0001e2000c10190e */
[----:B------:R-:W-:Y:S05]  /*3d30*/  @!P4 BRA `(.L_x_67) ;  /* 0x000000000004c947 */ /* 0x000fea0003800000 */
[----:B------:R1:W5:Y:S02]  /*3d40*/  LDG.E.LTC128B R17, desc[UR14][R114.64] ;  /* 0x0000000e72117981 */ /* 0x000364000c1e1920 */
.L_x_67:
[----:B------:R-:W-:Y:S05]  /*3d50*/  BSYNC B1 ;  /* 0x0000000000017941 */ /* 0x000fea0003800000 */
.L_x_66:
[----:B-----5:R-:W-:Y:S01]  /*3d60*/  IMAD R116, R17, R14, RZ ;  /* 0x0000000e11747224 */ /* 0x020fe200078e02ff */
[----:B------:R-:W-:Y:S01]  /*3d70*/  ISETP.GT.AND P1, PT, R11, 0x38, P0 ;  /* 0x000000380b00780c */ /* 0x000fe20000724270 */
[----:B------:R-:W-:Y:S01]  /*3d80*/  IMAD.IADD R187, R203, 0x1, R199 ;  /* 0x00000001cbbb7824 */ /* 0x000fe200078e02c7 */
[----:B-1----:R-:W-:Y:S01]  /*3d90*/  LEA R114, P5, R200, UR10, 0x2 ;  /* 0x0000000ac8727c11 */ /* 0x002fe2000f8a10ff */
        /* <DEDUP_REMOVED lines=9> */
.L_x_69:
[----:B------:R-:W-:Y:S05]  /*3e30*/  BSYNC B1 ;  /* 0x0000000000017941 */ /* 0x000fea0003800000 */
.L_x_68:
        /* <DEDUP_REMOVED lines=16> */
.L_x_71:
[----:B------:R-:W-:Y:S05]  /*3f40*/  BSYNC B1 ;  /* 0x0000000000017941 */ /* 0x000fea0003800000 */
.L_x_70:
[----:B-----5:R-:W-:Y:S01]  /*3f50*/  IMAD R118, R17, R14, RZ ;  /* 0x0000000e11767224 */ /* 0x020fe200078e02ff */
[----:B------:R-:W-:-:S03]  /*3f60*/  LEA.HI.X R197, R194, UR11, R195, 0x2, P5 ;  /* 0x0000000bc2c57c11 */ /* 0x000fc6000a8f14c3 */
[----:B-1----:R-:W-:-:S05]  /*3f70*/  IMAD R201, R119, R15, R118 ;  /* 0x0000000f77c97224 */ /* 0x002fca00078e0276 */
[----:B------:R1:W-:Y:S04]  /*3f80*/  @P6 STG.E desc[UR14][R186.64+0x20], R201 ;  /* 0x000020c9ba006986 */ /* 0x0003e8000c10190e */
[----:B------:R2:W3:Y:S01]  /*3f90*/  @P1 LDG.E.LTC128B R17, desc[UR14][R196.64] ;  /* 0x0000000ec4111981 */ /* 0x0004e2000c1e1920 */
[----:B------:R-:W-:Y:S01]  /*3fa0*/  IMAD.WIDE.U32 R192, R22, 0x7, R192 ;  /* 0x0000000716c07825 */ /* 0x000fe200078e00c0 */
[----:B0-----:R-:W-:Y:S01]  /*3fb0*/  SHF.L.U64.HI R205, R152, 0x8, R153 ;  /* 0x0000000898cd7819 */ /* 0x001fe20000010299 */
[----:B------:R-:W-:Y:S01]  /*3fc0*/  BSSY B1, `(.L_x_72) ;  /* 0x000001d000017945 */ /* 0x000fe20003800000 */
[-C--:B------:R-:W-:Y:S01]  /*3fd0*/  IADD3 R198, P6, R198, R22.reuse, RZ ;  /* 0x00000016c6c67210 */ /* 0x080fe20007fde0ff */
[----:B------:R-:W-:Y:S01]  /*3fe0*/  IMAD.SHL.U32 R199, R152, 0x100, RZ ;  /* 0x0000010098c77824 */ /* 0x000fe200078e00ff */
[----:B------:R-:W-:Y:S01]  /*3ff0*/  IADD3 R194, P4, R192, R22, RZ ;  /* 0x00000016c0c27210 */ /* 0x000fe20007f9e0ff */
[----:B------:R-:W-:-:S03]  /*4000*/  IMAD.WIDE.U32 R118, R22, 0x7, R190 ;  /* 0x0000000716767825 */ /* 0x000fc600078e00be */
[----:B------:R-:W-:Y:S02]  /*4010*/  IADD3 R192, P5, R199, R172, RZ ;  /* 0x000000acc7c07210 */ /* 0x000fe40007fbe0ff */
[----:B------:R-:W-:Y:S02]  /*4020*/  IADD3.X R195, R23, R16, R193, P4, !PT ;  /* 0x0000001017c37210 */ /* 0x000fe400027fe4c1 */
[----:B------:R-:W-:Y:S01]  /*4030*/  IADD3 R190, P4, R199, R162, RZ ;  /* 0x000000a2c7be7210 */ /* 0x000fe20007f9e0ff */
[----:B------:R-:W-:Y:S01]  /*4040*/  IMAD.X R193, R205, 0x1, R173, P5 ;  /* 0x00000001cdc17824 */ /* 0x000fe200028e06ad */
[-C--:B--2---:R-:W-:Y:S01]  /*4050*/  IADD3 R196, P5, R118, R22.reuse, RZ ;  /* 0x0000001676c47210 */ /* 0x084fe20007fbe0ff */
[----:B-1----:R-:W-:-:S03]  /*4060*/  IMAD.WIDE.U32 R200, R9, R22, R194 ;  /* 0x0000001609c87225 */ /* 0x002fc600078e00c2 */
[----:B------:R-:W-:Y:S01]  /*4070*/  IADD3.X R197, R23, R16, R119, P5, !PT ;  /* 0x0000001017c57210 */ /* 0x000fe20002ffe477 */
[----:B------:R-:W-:Y:S01]  /*4080*/  IMAD.X R191, R205, 0x1, R163, P4 ;  /* 0x00000001cdbf7824 */ /* 0x000fe200020e06a3 */
[----:B------:R-:W-:Y:S01]  /*4090*/  IADD3 R204, P5, R154, R200, RZ ;  /* 0x000000c89acc7210 */ /* 0x000fe20007fbe0ff */
[----:B------:R-:W-:Y:S01]  /*40a0*/  IMAD.X R199, R202, 0x1, R23, P6 ;  /* 0x00000001cac77824 */ /* 0x000fe200030e0617 */
[----:B------:R-:W-:Y:S01]  /*40b0*/  IADD3 R203, P6, R198, R20, RZ ;  /* 0x00000014c6cb7210 */ /* 0x000fe20007fde0ff */
[----:B------:R-:W-:Y:S01]  /*40c0*/  IMAD.WIDE.U32 R118, R9, R22, R196 ;  /* 0x0000001609767225 */ /* 0x000fe200078e00c4 */
[----:B------:R-:W-:Y:S02]  /*40d0*/  IADD3.X R205, R155, R7, R201, P5, !PT ;  /* 0x000000079bcd7210 */ /* 0x000fe40002ffe4c9 */
[----:B------:R-:W-:Y:S01]  /*40e0*/  LEA R202, P4, R203, UR10, 0x2 ;  /* 0x0000000acbca7c11 */ /* 0x000fe2000f8810ff */
[----:B------:R-:W-:Y:S02]  /*40f0*/  IMAD.X R200, R199, 0x1, R19, P6 ;  /* 0x00000001c7c87824 */ /* 0x000fe400030e0613 */
[----:B------:R-:W-:-:S03]  /*4100*/  IMAD.WIDE.U32 R204, R5, UR8, R204 ;  /* 0x0000000805cc7c25 */ /* 0x000fc6000f8e00cc */
[----:B------:R-:W-:Y:S02]  /*4110*/  LEA.HI.X R203, R203, UR11, R200, 0x2, P4 ;  /* 0x0000000bcbcb7c11 */ /* 0x000fe4000a0f14c8 */
[----:B------:R-:W-:Y:S02]  /*4120*/  ISETP.GT.AND P4, PT, R11, 0x41, P2 ;  /* 0x000000410b00780c */ /* 0x000fe40001784270 */
[----:B------:R-:W-:Y:S01]  /*4130*/  IADD3 R200, P5, R154, R118, RZ ;  /* 0x000000769ac87210 */ /* 0x000fe20007fbe0ff */
[----:B---3--:R-:W-:-:S04]  /*4140*/  IMAD R201, R17, R14, RZ ;  /* 0x0000000e11c97224 */ /* 0x008fc800078e02ff */
[----:B------:R-:W-:-:S05]  /*4150*/  IMAD R207, R120, R15, R201 ;  /* 0x0000000f78cf7224 */ /* 0x000fca00078e02c9 */
[----:B------:R0:W-:Y:S01]  /*4160*/  @P1 STG.E desc[UR14][R192.64], R207 ;  /* 0x000000cfc0001986 */ /* 0x0001e2000c10190e */
[----:B------:R-:W-:Y:S05]  /*4170*/  @!P4 BRA `(.L_x_73) ;  /* 0x000000000004c947 */ /* 0x000fea0003800000 */
[----:B------:R1:W5:Y:S02]  /*4180*/  LDG.E.LTC128B R17, desc[UR14][R202.64] ;  /* 0x0000000eca117981 */ /* 0x000364000c1e1920 */
.L_x_73:
[----:B------:R-:W-:Y:S05]  /*4190*/  BSYNC B1 ;  /* 0x0000000000017941 */ /* 0x000fea0003800000 */
.L_x_72:
[----:B-----5:R-:W-:Y:S01]  /*41a0*/  IMAD R120, R17, R14, RZ ;  /* 0x0000000e11787224 */ /* 0x020fe200078e02ff */
[----:B------:R-:W-:Y:S01]  /*41b0*/  ISETP.GT.AND P1, PT, R11, 0x40, P0 ;  /* 0x000000400b00780c */ /* 0x000fe20000724270 */
[----:B------:R-:W-:Y:S01]  /*41c0*/  BSSY B1, `(.L_x_74) ;  /* 0x000000a000017945 */ /* 0x000fe20003800000 */
[----:B------:R-:W-:Y:S01]  /*41d0*/  IADD3.X R201, R155, R7, R119, P5, !PT ;  /* 0x000000079bc97210 */ /* 0x000fe20002ffe477 */
[----:B------:R-:W-:Y:S01]  /*41e0*/  IMAD R121, R121, R15, R120 ;  /* 0x0000000f79797224 */ /* 0x000fe200078e0278 */
[----:B------:R-:W-:Y:S01]  /*41f0*/  LEA R118, P5, R204, UR10, 0x2 ;  /* 0x0000000acc767c11 */ /* 0x000fe2000f8a10ff */
[----:B------:R-:W-:Y:S02]  /*4200*/  IMAD.IADD R119, R8, 0x1, R205 ;  /* 0x0000000108777824 */ /* 0x000fe400078e02cd */
[----:B------:R-:W-:Y:S01]  /*4210*/  IMAD.WIDE.U32 R200, R5, UR8, R200 ;  /* 0x0000000805c87c25 */ /* 0x000fe2000f8e00c8 */
[----:B------:R2:W-:Y:S02]  /*4220*/  @P4 STG.E desc[UR14][R190.64], R121 ;  /* 0x00000079be004986 */ /* 0x0005e4000c10190e */
[----:B------:R-:W-:-:S03]  /*4230*/  LEA.HI.X R119, R204, UR11, R119, 0x2, P5 ;  /* 0x0000000bcc777c11 */ /* 0x000fc6000a8f1477 */
[----:B------:R-:W-:Y:S05]  /*4240*/  @!P1 BRA `(.L_x_75) ;  /* 0x0000000000049947 */ /* 0x000fea0003800000 */
[----:B------:R3:W5:Y:S02]  /*4250*/  LDG.E.LTC128B R17, desc[UR14][R118.64+0x20] ;  /* 0x0000200e76117981 */ /* 0x000764000c1e1920 */
.L_x_75:
[----:B------:R-:W-:Y:S05]  /*4260*/  BSYNC B1 ;  /* 0x0000000000017941 */ /* 0x000fea0003800000 */
.L_x_74:
[----:B------:R-:W-:Y:S01]  /*4270*/  ISETP.GT.AND P6, PT, R11, 0x41, P0 ;  /* 0x000000410b00780c */ /* 0x000fe200007c4270 */
[----:B-----5:R-:W-:Y:S01]  /*4280*/  IMAD R120, R17, R14, RZ ;  /* 0x0000000e11787224 */ /* 0x020fe200078e02ff */
[----:B------:R-:W-:Y:S01]  /*4290*/  BSSY B1, `(.L_x_76) ;  /* 0x000000e000017945 */ /* 0x000fe20003800000 */
[----:B------:R-:W-:-:S04]  /*42a0*/  IMAD.WIDE.U32 R204, R22, 0x7, R198 ;  /* 0x0000000716cc7825 */ /* 0x000fc800078e00c6 */
[----:B--2---:R-:W-:Y:S01]  /*42b0*/  IMAD.IADD R121, R8, 0x1, R201 ;  /* 0x0000000108797824 */ /* 0x004fe200078e02c9 */
        /* <DEDUP_REMOVED lines=8> */
[----:B-1----:R-:W-:Y:S01]  /*4340*/  LEA R202, P5, R198, UR10, 0x2 ;  /* 0x0000000ac6ca7c11 */ /* 0x002fe2000f8a10ff */
[----:B------:R-:W-:-:S12]  /*4350*/  @!P6 BRA `(.L_x_77) ;  /* 0x000000000004e947 */ /* 0x000fd80003800000 */
[----:B------:R1:W5:Y:S02]  /*4360*/  LDG.E.LTC128B R17, desc[UR14][R120.64+0x20] ;  /* 0x0000200e78117981 */ /* 0x000364000c1e1920 */
.L_x_77:
[----:B------:R-:W-:Y:S05]  /*4370*/  BSYNC B1 ;  /* 0x0000000000017941 */ /* 0x000fea0003800000 */
.L_x_76:
        /* <DEDUP_REMOVED lines=13> */
[----:B--2---:R-:W-:Y:S02]  /*4450*/  IADD3.X R201, R23, R16, R197, P4, !PT ;  /* 0x0000001017c97210 */ /* 0x004fe400027fe4c5 */
        /* <DEDUP_REMOVED lines=8> */
[----:B---3--:R-:W-:-:S04]  /*44e0*/  IMAD.WIDE.U32 R122, R9, R22, R200 ;  /* 0x00000016097a7225 */ /* 0x008fc800078e00c8 */
[----:B------:R-:W-:Y:S01]  /*44f0*/  IMAD.X R208, R205, 0x1, R19, P5 ;  /* 0x00000001cdd07824 */ /* 0x000fe200028e0613 */
[----:B----4-:R-:W-:Y:S02]  /*4500*/  IADD3 R202, P6, R154, R122, RZ ;  /* 0x0000007a9aca7210 */ /* 0x010fe40007fde0ff */
[----:B------:R-:W-:Y:S02]  /*4510*/  LEA R122, P5, R207, UR10, 0x2 ;  /* 0x0000000acf7a7c11 */ /* 0x000fe4000f8a10ff */
[----:B------:R-:W-:Y:S02]  /*4520*/  IADD3.X R203, R155, R7, R123, P6, !PT ;  /* 0x000000079bcb7210 */ /* 0x000fe400037fe47b */
[----:B------:R-:W-:Y:S01]  /*4530*/  LEA.HI.X R123, R207, UR11, R208, 0x2, P5 ;  /* 0x0000000bcf7b7c11 */ /* 0x000fe2000a8f14d0 */
[----:B------:R-:W-:-:S04]  /*4540*/  IMAD.WIDE.U32 R208, R5, UR8, R194 ;  /* 0x0000000805d07c25 */ /* 0x000fc8000f8e00c2 */
[----:B------:R-:W-:-:S04]  /*4550*/  IMAD R206, R17, R14, RZ ;  /* 0x0000000e11ce7224 */ /* 0x000fc800078e02ff */
[----:B------:R-:W-:Y:S02]  /*4560*/  IMAD R213, R124, R15, R206 ;  /* 0x0000000f7cd57224 */ /* 0x000fe400078e02ce */
[----:B------:R-:W-:-:S03]  /*4570*/  IMAD.WIDE.U32 R206, R152, 0x120, R162 ;  /* 0x0000012098ce7825 */ /* 0x000fc600078e00a2 */
[----:B------:R0:W-:Y:S01]  /*4580*/  @P1 STG.E desc[UR14][R196.64], R213 ;  /* 0x000000d5c4001986 */ /* 0x0001e2000c10190e */
[----:B------:R-:W-:Y:S05]  /*4590*/  @!P4 BRA `(.L_x_79) ;  /* 0x000000000004c947 */ /* 0x000fea0003800000 */
[----:B------:R2:W5:Y:S02]  /*45a0*/  LDG.E.LTC128B R17, desc[UR14][R122.64] ;  /* 0x0000000e7a117981 */ /* 0x000564000c1e1920 */
.L_x_79:
[----:B------:R-:W-:Y:S05]  /*45b0*/  BSYNC B1 ;  /* 0x0000000000017941 */ /* 0x000fea0003800000 */
.L_x_78:
[----:B-----5:R-:W-:Y:S01]  /*45c0*/  IMAD R124, R17, R14, RZ ;  /* 0x0000000e117c7224 */ /* 0x020fe200078e02ff */
[----:B------:R-:W-:Y:S01]  /*45d0*/  ISETP.GT.AND P1, PT, R11, 0x48, P0 ;  /* 0x000000480b00780c */ /* 0x000fe20000724270 */
[----:B------:R-:W-:Y:S01]  /*45e0*/  IMAD.IADD R195, R211, 0x1, R207 ;  /* 0x00000001d3c37824 */ /* 0x000fe200078e02cf */
[----:B--2---:R-:W-:Y:S01]  /*45f0*/  LEA R122, P5, R208, UR10, 0x2 ;  /* 0x0000000ad07a7c11 */ /* 0x004fe2000f8a10ff */
        /* <DEDUP_REMOVED lines=9> */
.L_x_81:
[----:B------:R-:W-:Y:S05]  /*4690*/  BSYNC B1 ;  /* 0x0000000000017941 */ /* 0x000fea0003800000 */
.L_x_80:
        /* <DEDUP_REMOVED lines=16> */
.L_x_83:
[----:B------:R-:W-:Y:S05]  /*47a0*/  BSYNC B1 ;  /* 0x0000000000017941 */ /* 0x000fea0003800000 */
.L_x_82:
        /* <DEDUP_REMOVED lines=11> */
[-C--:B------:R-:W-:Y:S02]  /*4860*/  IADD3 R210, P4, R210, R22.reuse, RZ ;  /* 0x00000016d2d27210 */ /* 0x080fe40007f9e0ff */
[-C--:B------:R-:W-:Y:S01]  /*4870*/  IADD3 R204, P5, R200, R22.reuse, RZ ;  /* 0x00000016c8cc7210 */ /* 0x080fe20007fbe0ff */
[----:B------:R-:W-:-:S03]  /*4880*/  IMAD.WIDE.U32 R126, R9, R22, R202 ;  /* 0x00000016097e7225 */ /* 0x000fc600078e00ca */
[----:B--2---:R-:W-:Y:S01]  /*4890*/  IADD3.X R205, R23, R16, R201, P5, !PT ;  /* 0x0000001017cd7210 */ /* 0x004fe20002ffe4c9 */
[----:B0-----:R-:W-:Y:S01]  /*48a0*/  IMAD.X R211, R209, 0x1, R23, P4 ;  /* 0x00000001d1d37824 */ /* 0x001fe200020e0617 */
[----:B------:R-:W-:Y:S01]  /*48b0*/  IADD3 R208, P6, R154, R126, RZ ;  /* 0x0000007e9ad07210 */ /* 0x000fe20007fde0ff */
[----:B------:R-:W-:Y:S01]  /*48c0*/  IMAD.WIDE.U32 R200, R152, 0x140, R172 ;  /* 0x0000014098c87825 */ /* 0x000fe200078e00ac */
[----:B------:R-:W-:Y:S02]  /*48d0*/  ISETP.GT.AND P4, PT, R11, 0x51, P2 ;  /* 0x000000510b00780c */ /* 0x000fe40001784270 */
[----:B------:R-:W-:Y:S01]  /*48e0*/  IADD3.X R209, R155, R7, R127, P6, !PT ;  /* 0x000000079bd17210 */ /* 0x000fe200037fe47f */
[----:B------:R-:W-:Y:S01]  /*48f0*/  IMAD.IADD R201, R201, 0x1, R215 ;  /* 0x00000001c9c97824 */ /* 0x000fe200078e02d7 */
[----:B------:R-:W-:Y:S01]  /*4900*/  IADD3 R212, P5, R210, R20, RZ ;  /* 0x00000014d2d47210 */ /* 0x000fe20007fbe0ff */
[----:B------:R-:W-:-:S04]  /*4910*/  IMAD.WIDE.U32 R198, R9, R22, R204 ;  /* 0x0000001609c67225 */ /* 0x000fc800078e00cc */
[----:B------:R-:W-:Y:S01]  /*4920*/  IMAD.X R213, R211, 0x1, R19, P5 ;  /* 0x00000001d3d57824 */ /* 0x000fe200028e0613 */
[----:B-1----:R-:W-:Y:S01]  /*4930*/  IADD3 R206, P6, R154, R198, RZ ;  /* 0x000000c69ace7210 */ /* 0x002fe20007fde0ff */
[----:B------:R-:W-:Y:S01]  /*4940*/  IMAD.WIDE.U32 R208, R5, UR8, R208 ;  /* 0x0000000805d07c25 */ /* 0x000fe2000f8e00d0 */
        /* <DEDUP_REMOVED lines=9> */
.L_x_85:
[----:B------:R-:W-:Y:S05]  /*49e0*/  BSYNC B1 ;  /* 0x0000000000017941 */ /* 0x000fea0003800000 */
.L_x_84:
        /* <DEDUP_REMOVED lines=12> */
.L_x_87:
[----:B------:R-:W-:Y:S05]  /*4ab0*/  BSYNC B1 ;  /* 0x0000000000017941 */ /* 0x000fea0003800000 */
.L_x_86:
        /* <DEDUP_REMOVED lines=16> */
.L_x_89:
[----:B------:R-:W-:Y:S05]  /*4bc0*/  BSYNC B1 ;  /* 0x0000000000017941 */ /* 0x000fea0003800000 */
.L_x_88:
        /* <DEDUP_REMOVED lines=10> */
[----:B------:R-:W-:Y:S01]  /*4c70*/  IADD3.X R213, R23, R16, R131, P4, !PT ;  /* 0x0000001017d57210 */ /* 0x000fe200027fe483 */
[----:B------:R-:W-:Y:S01]  /*4c80*/  IMAD.WIDE.U32 R202, R152, 0x160, R172 ;  /* 0x0000016098ca7825 */ /* 0x000fe200078e00ac */
[-C--:B------:R-:W-:Y:S02]  /*4c90*/  IADD3 R208, P5, R204, R22.reuse, RZ ;  /* 0x00000016ccd07210 */ /* 0x080fe40007fbe0ff */
[-C--:B------:R-:W-:Y:S01]  /*4ca0*/  IADD3 R210, P4, R210, R22.reuse, RZ ;  /* 0x00000016d2d27210 */ /* 0x080fe20007f9e0ff */
[----:B------:R-:W-:Y:S01]  /*4cb0*/  IMAD.WIDE.U32 R130, R9, R22, R212 ;  /* 0x0000001609827225 */ /* 0x000fe200078e00d4 */
[----:B-1----:R-:W-:-:S03]  /*4cc0*/  IADD3.X R209, R23, R16, R205, P5, !PT ;  /* 0x0000001017d17210 */ /* 0x002fc60002ffe4cd */
[----:B------:R-:W-:Y:S01]  /*4cd0*/  IMAD.IADD R203, R203, 0x1, R215 ;  /* 0x00000001cbcb7824 */ /* 0x000fe200078e02d7 */
[----:B------:R-:W-:Y:S01]  /*4ce0*/  IADD3 R204, P5, R154, R130, RZ ;  /* 0x000000829acc7210 */ /* 0x000fe20007fbe0ff */
[----:B0-----:R-:W-:Y:S01]  /*4cf0*/  IMAD.X R211, R214, 0x1, R23, P4 ;  /* 0x00000001d6d37824 */ /* 0x001fe200020e0617 */
[----:B--2---:R-:W-:Y:S02]  /*4d00*/  IADD3 R206, P4, R210, R20, RZ ;  /* 0x00000014d2ce7210 */ /* 0x004fe40007f9e0ff */
[----:B------:R-:W-:-:S03]  /*4d10*/  IADD3.X R205, R155, R7, R131, P5, !PT ;  /* 0x000000079bcd7210 */ /* 0x000fc60002ffe483 */
[----:B------:R-:W-:Y:S01]  /*4d20*/  IMAD.X R131, R211, 0x1, R19, P4 ;  /* 0x00000001d3837824 */ /* 0x000fe200020e0613 */
[----:B------:R-:W-:Y:S01]  /*4d30*/  ISETP.GT.AND P4, PT, R11, 0x59, P2 ;  /* 0x000000590b00780c */ /* 0x000fe20001784270 */
[----:B------:R-:W-:-:S04]  /*4d40*/  IMAD.WIDE.U32 R204, R5, UR8, R204 ;  /* 0x0000000805cc7c25 */ /* 0x000fc8000f8e00cc */
[----:B----4-:R-:W-:-:S04]  /*4d50*/  IMAD R130, R17, R14, RZ ;  /* 0x0000000e11827224 */ /* 0x010fc800078e02ff */
[----:B------:R-:W-:Y:S01]  /*4d60*/  IMAD R217, R132, R15, R130 ;  /* 0x0000000f84d97224 */ /* 0x000fe200078e0282 */
[----:B------:R-:W-:-:S04]  /*4d70*/  LEA R130, P5, R206, UR10, 0x2 ;  /* 0x0000000ace827c11 */ /* 0x000fc8000f8a10ff */
[----:B------:R0:W-:Y:S01]  /*4d80*/  @P1 STG.E desc[UR14][R202.64], R217 ;  /* 0x000000d9ca001986 */ /* 0x0001e2000c10190e */
[----:B------:R-:W-:Y:S01]  /*4d90*/  LEA.HI.X R131, R206, UR11, R131, 0x2, P5 ;  /* 0x0000000bce837c11 */ /* 0x000fe2000a8f1483 */
[----:B------:R-:W-:Y:S01]  /*4da0*/  IMAD.WIDE.U32 R206, R9, R22, R208 ;  /* 0x0000001609ce7225 */ /* 0x000fe200078e00d0 */
[----:B------:R-:W-:Y:S06]  /*4db0*/  @!P4 BRA `(.L_x_91) ;  /* 0x000000000004c947 */ /* 0x000fec0003800000 */
[----:B------:R1:W5:Y:S02]  /*4dc0*/  LDG.E.LTC128B R17, desc[UR14][R130.64] ;  /* 0x0000000e82117981 */ /* 0x000364000c1e1920 */
.L_x_91:
[----:B------:R-:W-:Y:S05]  /*4dd0*/  BSYNC B1 ;  /* 0x0000000000017941 */ /* 0x000fea0003800000 */
.L_x_90:
[----:B-1----:R-:W-:Y:S01]  /*4de0*/  IMAD.IADD R131, R8, 0x1, R205 ;  /* 0x0000000108837824 */ /* 0x002fe200078e02cd */
[----:B------:R-:W-:Y:S01]  /*4df0*/  LEA R130, P1, R204, UR10, 0x2 ;  /* 0x0000000acc827c11 */ /* 0x000fe2000f8210ff */
[----:B-----5:R-:W-:Y:S01]  /*4e00*/  IMAD R132, R17, R14, RZ ;  /* 0x0000000e11847224 */ /* 0x020fe200078e02ff */
[----:B------:R-:W-:Y:S01]  /*4e10*/  IADD3 R206, P5, R154, R206, RZ ;  /* 0x000000ce9ace7210 */ /* 0x000fe20007fbe0ff */
[----:B------:R-:W-:Y:S01]  /*4e20*/  BSSY B1, `(.L_x_92) ;  /* 0x000000b000017945 */ /* 0x000fe20003800000 */
[----:B------:R-:W-:Y:S01]  /*4e30*/  LEA.HI.X R131, R204, UR11, R131, 0x2, P1 ;  /* 0x0000000bcc837c11 */ /* 0x000fe200088f1483 */
[----:B------:R-:W-:Y:S01]  /*4e40*/  IMAD.WIDE.U32 R204, R152, 0x160, R162 ;  /* 0x0000016098cc7825 */ /* 0x000fe200078e00a2 */
[----:B------:R-:W-:Y:S02]  /*4e50*/  IADD3.X R207, R155, R7, R207, P5, !PT ;  /* 0x000000079bcf7210 */ /* 0x000fe40002ffe4cf */
[----:B------:R-:W-:Y:S01]  /*4e60*/  ISETP.GT.AND P5, PT, R11, 0x58, P0 ;  /* 0x000000580b00780c */ /* 0x000fe200007a4270 */
[----:B------:R-:W-:-:S02]  /*4e70*/  IMAD R133, R133, R15, R132 ;  /* 0x0000000f85857224 */ /* 0x000fc400078e0284 */
[----:B------:R-:W-:Y:S02]  /*4e80*/  IMAD.IADD R205, R215, 0x1, R205 ;  /* 0x00000001d7cd7824 */ /* 0x000fe400078e02cd */
[----:B------:R-:W-:-:S03]  /*4e90*/  IMAD.WIDE.U32 R206, R5, UR8, R206 ;  /* 0x0000000805ce7c25 */ /* 0x000fc6000f8e00ce */
[----:B------:R1:W-:Y:S05]  /*4ea0*/  @P4 STG.E desc[UR14][R204.64], R133 ;  /* 0x00000085cc004986 */ /* 0x0003ea000c10190e */
[----:B------:R-:W-:Y:S05]  /*4eb0*/  @!P5 BRA `(.L_x_93) ;  /* 0x000000000004d947 */ /* 0x000fea0003800000 */
[----:B------:R2:W5:Y:S02]  /*4ec0*/  LDG.E.LTC128B R17, desc[UR14][R130.64+0x20] ;  /* 0x0000200e82117981 */ /* 0x000564000c1e1920 */
.L_x_93:
[----:B------:R-:W-:Y:S05]  /*4ed0*/  BSYNC B1 ;  /* 0x0000000000017941 */ /* 0x000fea0003800000 */
.L_x_92:
[----:B-----5:R-:W-:Y:S01]  /*4ee0*/  IMAD R132, R17, R14, RZ ;  /* 0x0000000e11847224 */ /* 0x020fe200078e02ff */
[----:B------:R-:W-:Y:S01]  /*4ef0*/  ISETP.GT.AND P1, PT, R11, 0x59, P0 ;  /* 0x000000590b00780c */ /* 0x000fe20000724270 */
[----:B-1----:R-:W-:Y:S01]  /*4f00*/  IMAD.IADD R133, R8, 0x1, R207 ;  /* 0x0000000108857824 */ /* 0x002fe200078e02cf */
[----:B------:R-:W-:Y:S01]  /*4f10*/  BSSY B1, `(.L_x_94) ;  /* 0x0000009000017945 */ /* 0x000fe20003800000 */
[----:B0-----:R-:W-:Y:S01]  /*4f20*/  IMAD R217, R134, R15, R132 ;  /* 0x0000000f86d97224 */ /* 0x001fe200078e0284 */
[----:B------:R-:W-:Y:S01]  /*4f30*/  LEA R132, P4, R206, UR10, 0x2 ;  /* 0x0000000ace847c11 */ /* 0x000fe2000f8810ff */
[----:B------:R-:W-:-:S03]  /*4f40*/  IMAD.WIDE.U32 R210, R22, 0x7, R210 ;  /* 0x0000000716d27825 */ /* 0x000fc600078e00d2 */
[----:B------:R0:W-:Y:S01]  /*4f50*/  @P5 STG.E desc[UR14][R202.64+0x20], R217 ;  /* 0x000020d9ca005986 */ /* 0x0001e2000c10190e */
[----:B------:R-:W-:Y:S01]  /*4f60*/  LEA.HI.X R133, R206, UR11, R133, 0x2, P4 ;  /* 0x0000000bce857c11 */ /* 0x000fe2000a0f1485 */
[----:B------:R-:W-:-:S03]  /*4f70*/  IMAD.IADD R215, R16, 0x1, R211 ;  /* 0x0000000110d77824 */ /* 0x000fc600078e02d3 */
[----:B------:R-:W-:Y:S05]  /*4f80*/  @!P1 BRA `(.L_x_95) ;  /* 0x0000000000049947 */ /* 0x000fea0003800000 */
[----:B------:R1:W5:Y:S02]  /*4f90*/  LDG.E.LTC128B R17, desc[UR14][R132.64+0x20] ;  /* 0x0000200e84117981 */ /* 0x000364000c1e1920 */
.L_x_95:
[----:B------:R-:W-:Y:S05]  /*4fa0*/  BSYNC B1 ;  /* 0x0000000000017941 */ /* 0x000fea0003800000 */
.L_x_94:
[----:B-----5:R-:W-:Y:S01]  /*4fb0*/  IMAD R134, R17, R14, RZ ;  /* 0x0000000e11867224 */ /* 0x020fe200078e02ff */
[----:B------:R-:W-:Y:S02]  /*4fc0*/  IADD3 R206, P5, R20, R210, RZ ;  /* 0x000000d214ce7210 */ /* 0x000fe40007fbe0ff */
[----:B------:R-:W-:Y:S01]  /*4fd0*/  ISETP.GT.AND P4, PT, R11, 0x60, P2 ;  /* 0x000000600b00780c */ /* 0x000fe20001784270 */
[----:B0-----:R-:W-:Y:S02]  /*4fe0*/  IMAD R217, R135, R15, R134 ;  /* 0x0000000f87d97224 */ /* 0x001fe400078e0286 */
[----:B------:R-:W-:Y:S01]  /*4ff0*/  IMAD.X R135, R215, 0x1, R19, P5 ;  /* 0x00000001d7877824 */ /* 0x000fe200028e0613 */
[C---:B------:R-:W-:Y:S02]  /*5000*/  LEA R134, P5, R206.reuse, UR10, 0x2 ;  /* 0x0000000ace867c11 */ /* 0x040fe4000f8a10ff */
[----:B------:R0:W-:Y:S02]  /*5010*/  @P1 STG.E desc[UR14][R204.64+0x20], R217 ;  /* 0x000020d9cc001986 */ /* 0x0001e4000c10190e */
[----:B------:R-:W-:-:S05]  /*5020*/  LEA.HI.X R135, R206, UR11, R135, 0x2, P5 ;  /* 0x0000000bce877c11 */ /* 0x000fca000a8f1487 */
[----:B------:R-:W4:Y:S01]  /*5030*/  @P4 LDG.E.LTC128B R17, desc[UR14][R134.64] ;  /* 0x0000000e86114981 */ /* 0x000f22000c1e1920 */
[----:B------:R-:W-:Y:S01]  /*5040*/  IADD3 R210, P1, R210, R22, RZ ;  /* 0x00000016d2d27210 */ /* 0x000fe20007f3e0ff */
[----:B------:R-:W-:Y:S01]  /*5050*/  IMAD R219, R153, 0x180, RZ ;  /* 0x0000018099db7824 */ /* 0x000fe200078e02ff */
[----:B------:R-:W-:Y:S01]  /*5060*/  BSSY B1, `(.L_x_96) ;  /* 0x0000011000017945 */ /* 0x000fe20003800000 */
[----:B------:R-:W-:-:S04]  /*5070*/  IMAD.WIDE.U32 R206, R152, 0x180, R172 ;  /* 0x0000018098ce7825 */ /* 0x000fc800078e00ac */
[----:B------:R-:W-:Y:S02]  /*5080*/  IMAD.IADD R207, R207, 0x1, R219 ;  /* 0x00000001cfcf7824 */ /* 0x000fe400078e02db */
[----:B------:R-:W-:-:S03]  /*5090*/  IMAD.WIDE.U32 R212, R22, 0x7, R212 ;  /* 0x0000000716d47825 */ /* 0x000fc600078e00d4 */
[----:B------:R-:W-:Y:S01]  /*50a0*/  IADD3 R214, P5, R212, R22, RZ ;  /* 0x00000016d4d67210 */ /* 0x000fe20007fbe0ff */
[----:B----4-:R-:W-:-:S04]  /*50b0*/  IMAD R211, R17, R14, RZ ;  /* 0x0000000e11d37224 */ /* 0x010fc800078e02ff */
[----:B------:R-:W-:Y:S02]  /*50c0*/  IMAD R221, R136, R15, R211 ;  /* 0x0000000f88dd7224 */ /* 0x000fe400078e02d3 */
[----:B------:R-:W-:Y:S01]  /*50d0*/  IMAD.X R211, R215, 0x1, R23, P1 ;  /* 0x00000001d7d37824 */ /* 0x000fe200008e0617 */
[----:B------:R-:W-:Y:S02]  /*50e0*/  ISETP.GT.AND P1, PT, R11, 0x61, P2 ;  /* 0x000000610b00780c */ /* 0x000fe40001724270 */
[----:B------:R0:W-:Y:S01]  /*50f0*/  @P4 STG.E desc[UR14][R206.64], R221 ;  /* 0x000000ddce004986 */ /* 0x0001e2000c10190e */
[----:B------:R-:W-:Y:S02]  /*5100*/  IADD3 R135, P4, R210, R20, RZ ;  /* 0x00000014d2877210 */ /* 0x000fe40007f9e0ff */
[----:B------:R-:W-:-:S03]  /*5110*/  IADD3.X R215, R23, R16, R213, P5, !PT ;  /* 0x0000001017d77210 */ /* 0x000fc60002ffe4d5 */
[----:B------:R-:W-:Y:S01]  /*5120*/  IMAD.X R136, R211, 0x1, R19, P4 ;  /* 0x00000001d3887824 */ /* 0x000fe200020e0613 */
[----:B------:R-:W-:-:S04]  /*5130*/  LEA R134, P4, R135, UR10, 0x2 ;  /* 0x0000000a87867c11 */ /* 0x000fc8000f8810ff */
[----:B------:R-:W-:Y:S01]  /*5140*/  LEA.HI.X R135, R135, UR11, R136, 0x2, P4 ;  /* 0x0000000b87877c11 */ /* 0x000fe2000a0f1488 */
[----:B0-----:R-:W-:Y:S08]  /*5150*/  @!P1 BRA `(.L_x_97) ;  /* 0x0000000000049947 */ /* 0x001ff00003800000 */
[----:B------:R0:W5:Y:S02]  /*5160*/  LDG.E.LTC128B R17, desc[UR14][R134.64] ;  /* 0x0000000e86117981 */ /* 0x000164000c1e1920 */
.L_x_97:
[----:B------:R-:W-:Y:S05]  /*5170*/  BSYNC B1 ;  /* 0x0000000000017941 */ /* 0x000fea0003800000 */
.L_x_96:
[----:B0-----:R-:W-:Y:S01]  /*5180*/  IMAD.WIDE.U32 R134, R9, R22, R214 ;  /* 0x0000001609867225 */ /* 0x001fe200078e00d6 */
[----:B------:R-:W-:Y:S01]  /*5190*/  ISETP.GT.AND P5, PT, R11, 0x60, P0 ;  /* 0x000000600b00780c */ /* 0x000fe200007a4270 */
[----:B------:R-:W-:Y:S02]  /*51a0*/  BSSY B1, `(.L_x_98) ;  /* 0x0000018000017945 */ /* 0x000fe40003800000 */
[----:B-----5:R-:W-:Y:S01]  /*51b0*/  IMAD R136, R17, R14, RZ ;  /* 0x0000000e11887224 */ /* 0x020fe200078e02ff */
[----:B------:R-:W-:-:S03]  /*51c0*/  IADD3 R212, P4, R154, R134, RZ ;  /* 0x000000869ad47210 */ /* 0x000fc60007f9e0ff */
[----:B------:R-:W-:Y:S01]  /*51d0*/  IMAD R221, R137, R15, R136 ;  /* 0x0000000f89dd7224 */ /* 0x000fe200078e0288 */
[----:B------:R-:W-:Y:S01]  /*51e0*/  IADD3.X R213, R155, R7, R135, P4, !PT ;  /* 0x000000079bd57210 */ /* 0x000fe200027fe487 */
[----:B------:R-:W-:-:S04]  /*51f0*/  IMAD.WIDE.U32 R134, R22, 0x7, R208 ;  /* 0x0000000716867825 */ /* 0x000fc800078e00d0 */
[----:B------:R-:W-:Y:S01]  /*5200*/  IMAD.WIDE.U32 R208, R5, UR8, R212 ;  /* 0x0000000805d07c25 */ /* 0x000fe2000f8e00d4 */
[----:B------:R-:W-:-:S04]  /*5210*/  IADD3 R212, P4, R134, R22, RZ ;  /* 0x0000001686d47210 */ /* 0x000fc80007f9e0ff */
[----:B------:R-:W-:Y:S01]  /*5220*/  IADD3.X R213, R23, R16, R135, P4, !PT ;  /* 0x0000001017d57210 */ /* 0x000fe200027fe487 */
[----:B------:R-:W-:Y:S01]  /*5230*/  IMAD.IADD R135, R8, 0x1, R209 ;  /* 0x0000000108877824 */ /* 0x000fe200078e02d1 */
[----:B------:R-:W-:-:S04]  /*5240*/  LEA R134, P4, R208, UR10, 0x2 ;  /* 0x0000000ad0867c11 */ /* 0x000fc8000f8810ff */
[----:B------:R-:W-:Y:S01]  /*5250*/  LEA.HI.X R135, R208, UR11, R135, 0x2, P4 ;  /* 0x0000000bd0877c11 */ /* 0x000fe2000a0f1487 */
[----:B------:R-:W-:-:S03]  /*5260*/  IMAD.WIDE.U32 R208, R9, R22, R212 ;  /* 0x0000001609d07225 */ /* 0x000fc600078e00d4 */
[----:B------:R-:W-:-:S04]  /*5270*/  IADD3 R216, P4, R154, R208, RZ ;  /* 0x000000d09ad87210 */ /* 0x000fc80007f9e0ff */
[----:B------:R-:W-:Y:S01]  /*5280*/  IADD3.X R217, R155, R7, R209, P4, !PT ;  /* 0x000000079bd97210 */ /* 0x000fe200027fe4d1 */
[----:B------:R-:W-:-:S04]  /*5290*/  IMAD.WIDE.U32 R208, R152, 0x180, R162 ;  /* 0x0000018098d07825 */ /* 0x000fc800078e00a2 */
[----:B------:R-:W-:Y:S02]  /*52a0*/  IMAD.IADD R209, R219, 0x1, R209 ;  /* 0x00000001dbd17824 */ /* 0x000fe400078e02d1 */
[----:B------:R-:W-:-:S03]  /*52b0*/  IMAD.WIDE.U32 R216, R5, UR8, R216 ;  /* 0x0000000805d87c25 */ /* 0x000fc6000f8e00d8 */
[----:B------:R0:W-:Y:S01]  /*52c0*/  @P1 STG.E desc[UR14][R208.64], R221 ;  /* 0x000000ddd0001986 */ /* 0x0001e2000c10190e */
[----:B------:R-:W-:Y:S01]  /*52d0*/  IMAD.IADD R137, R8, 0x1, R217 ;  /* 0x0000000108897824 */ /* 0x000fe200078e02d9 */
[----:B------:R-:W-:-:S04]  /*52e0*/  LEA R136, P4, R216, UR10, 0x2 ;  /* 0x0000000ad8887c11 */ /* 0x000fc8000f8810ff */
[----:B------:R-:W-:Y:S01]  /*52f0*/  LEA.HI.X R137, R216, UR11, R137, 0x2, P4 ;  /* 0x0000000bd8897c11 */ /* 0x000fe2000a0f1489 */
[----:B------:R-:W-:Y:S08]  /*5300*/  @!P5 BRA `(.L_x_99) ;  /* 0x000000000004d947 */ /* 0x000ff00003800000 */
[----:B------:R4:W5:Y:S02]  /*5310*/  LDG.E.LTC128B R17, desc[UR14][R134.64+0x20] ;  /* 0x0000200e86117981 */ /* 0x000964000c1e1920 */
.L_x_99:
[----:B------:R-:W-:Y:S05]  /*5320*/  BSYNC B1 ;  /* 0x0000000000017941 */ /* 0x000fea0003800000 */
.L_x_98:
[----:B-----5:R-:W-:Y:S01]  /*5330*/  IMAD R216, R17, R14, RZ ;  /* 0x0000000e11d87224 */ /* 0x020fe200078e02ff */
[----:B------:R-:W-:Y:S01]  /*5340*/  ISETP.GT.AND P4, PT, R11, 0x61, P0 ;  /* 0x000000610b00780c */ /* 0x000fe20000784270 */
[----:B------:R-:W-:Y:S01]  /*5350*/  BSSY B1, `(.L_x_100) ;  /* 0x0000006000017945 */ /* 0x000fe20003800000 */
[----:B------:R-:W-:-:S04]  /*5360*/  IMAD.WIDE.U32 R210, R22, 0x7, R210 ;  /* 0x0000000716d27825 */ /* 0x000fc800078e00d2 */
[----:B------:R-:W-:-:S05]  /*5370*/  IMAD R217, R138, R15, R216 ;  /* 0x0000000f8ad97224 */ /* 0x000fca00078e02d8 */
[----:B------:R0:W-:Y:S02]  /*5380*/  @P5 STG.E desc[UR14][R206.64+0x20], R217 ;  /* 0x000020d9ce005986 */ /* 0x0001e4000c10190e */
[----:B------:R-:W-:Y:S05]  /*5390*/  @!P4 BRA `(.L_x_101) ;  /* 0x000000000004c947 */ /* 0x000fea0003800000 */
[----:B------:R0:W5:Y:S02]  /*53a0*/  LDG.E.LTC128B R17, desc[UR14][R136.64+0x20] ;  /* 0x0000200e88117981 */ /* 0x000164000c1e1920 */
.L_x_101:
[----:B------:R-:W-:Y:S05]  /*53b0*/  BSYNC B1 ;  /* 0x0000000000017941 */ /* 0x000fea0003800000 */
.L_x_100:
[----:B-----5:R-:W-:Y:S01]  /*53c0*/  IMAD R138, R17, R14, RZ ;  /* 0x0000000e118a7224 */ /* 0x020fe200078e02ff */
[----:B------:R-:W-:Y:S01]  /*53d0*/  ISETP.GT.AND P1, PT, R11, 0x68, P2 ;  /* 0x000000680b00780c */ /* 0x000fe20001724270 */
[----:B0-----:R-:W-:Y:S02]  /*53e0*/  IMAD.IADD R217, R16, 0x1, R211 ;  /* 0x0000000110d97824 */ /* 0x001fe400078e02d3 */
[----:B------:R-:W-:Y:S01]  /*53f0*/  IMAD R219, R139, R15, R138 ;  /* 0x0000000f8bdb7224 */ /* 0x000fe200078e028a */
[----:B------:R-:W-:-:S04]  /*5400*/  IADD3 R139, P5, R20, R210, RZ ;  /* 0x000000d2148b7210 */ /* 0x000fc80007fbe0ff */
[----:B------:R0:W-:Y:S01]  /*5410*/  @P4 STG.E desc[UR14][R208.64+0x20], R219 ;  /* 0x000020dbd0004986 */ /* 0x0001e2000c10190e */
[----:B------:R-:W-:Y:S01]  /*5420*/  IMAD.X R216, R217, 0x1, R19, P5 ;  /* 0x00000001d9d87824 */ /* 0x000fe200028e0613 */
[----:B------:R-:W-:-:S04]  /*5430*/  LEA R138, P5, R139, UR10, 0x2 ;  /* 0x0000000a8b8a7c11 */ /* 0x000fc8000f8a10ff */
[----:B------:R-:W-:-:S05]  /*5440*/  LEA.HI.X R139, R139, UR11, R216, 0x2, P5 ;  /* 0x0000000b8b8b7c11 */ /* 0x000fca000a8f14d8 */
[----:B------:R1:W2:Y:S01]  /*5450*/  @P1 LDG.E.LTC128B R17, desc[UR14][R138.64] ;  /* 0x0000000e8a111981 */ /* 0x0002a2000c1e1920 */
[----:B------:R-:W-:Y:S01]  /*5460*/  IADD3 R216, P4, R210, R22, RZ ;  /* 0x00000016d2d87210 */ /* 0x000fe20007f9e0ff */
[----:B------:R-:W-:Y:S01]  /*5470*/  IMAD R223, R153, 0x1a0, RZ ;  /* 0x000001a099df7824 */ /* 0x000fe200078e02ff */
[----:B------:R-:W-:Y:S01]  /*5480*/  BSSY B1, `(.L_x_102) ;  /* 0x0000011000017945 */ /* 0x000fe20003800000 */
[----:B------:R-:W-:-:S04]  /*5490*/  IMAD.WIDE.U32 R214, R22, 0x7, R214 ;  /* 0x0000000716d67825 */ /* 0x000fc800078e00d6 */
[----:B------:R-:W-:Y:S01]  /*54a0*/  IMAD.X R217, R217, 0x1, R23, P4 ;  /* 0x00000001d9d97824 */ /* 0x000fe200020e0617 */
[----:B-1----:R-:W-:Y:S01]  /*54b0*/  IADD3 R139, P4, R216, R20, RZ ;  /* 0x00000014d88b7210 */ /* 0x002fe20007f9e0ff */
[----:B--2---:R-:W-:-:S04]  /*54c0*/  IMAD R210, R17, R14, RZ ;  /* 0x0000000e11d27224 */ /* 0x004fc800078e02ff */
[----:B------:R-:W-:Y:S02]  /*54d0*/  IMAD R225, R140, R15, R210 ;  /* 0x0000000f8ce17224 */ /* 0x000fe400078e02d2 */
[----:B------:R-:W-:-:S04]  /*54e0*/  IMAD.WIDE.U32 R210, R152, 0x1a0, R172 ;  /* 0x000001a098d27825 */ /* 0x000fc800078e00ac */
[----:B------:R-:W-:Y:S02]  /*54f0*/  IMAD.IADD R211, R211, 0x1, R223 ;  /* 0x00000001d3d37824 */ /* 0x000fe400078e02df */
[----:B------:R-:W-:Y:S01]  /*5500*/  IMAD.X R140, R217, 0x1, R19, P4 ;  /* 0x00000001d98c7824 */ /* 0x000fe200020e0613 */
[C---:B------:R-:W-:Y:S02]  /*5510*/  LEA R138, P4, R139.reuse, UR10, 0x2 ;  /* 0x0000000a8b8a7c11 */ /* 0x040fe4000f8810ff */
[----:B------:R0:W-:Y:S01]  /*5520*/  @P1 STG.E desc[UR14][R210.64], R225 ;  /* 0x000000e1d2001986 */ /* 0x0001e2000c10190e */
[----:B------:R-:W-:Y:S02]  /*5530*/  IADD3 R220, P1, R214, R22, RZ ;  /* 0x00000016d6dc7210 */ /* 0x000fe40007f3e0ff */
[----:B------:R-:W-:Y:S02]  /*5540*/  LEA.HI.X R139, R139, UR11, R140, 0x2, P4 ;  /* 0x0000000b8b8b7c11 */ /* 0x000fe4000a0f148c */
[----:B------:R-:W-:-:S02]  /*5550*/  IADD3.X R221, R23, R16, R215, P1, !PT ;  /* 0x0000001017dd7210 */ /* 0x000fc40000ffe4d7 */
[----:B------:R-:W-:-:S13]  /*5560*/  ISETP.GT.AND P1, PT, R11, 0x69, P2 ;  /* 0x000000690b00780c */ /* 0x000fda0001724270 */
[----:B0-----:R-:W-:Y:S05]  /*5570*/  @!P1 BRA `(.L_x_103) ;  /* 0x0000000000049947 */ /* 0x001fea0003800000 */
[----:B------:R0:W5:Y:S02]  /*5580*/  LDG.E.LTC128B R17, desc[UR14][R138.64] ;  /* 0x0000000e8a117981 */ /* 0x000164000c1e1920 */
.L_x_103:
[----:B------:R-:W-:Y:S05]  /*5590*/  BSYNC B1 ;  /* 0x0000000000017941 */ /* 0x000fea0003800000 */
.L_x_102:
        /* <DEDUP_REMOVED lines=26> */
.L_x_105:
[----:B------:R-:W-:Y:S05]  /*5740*/  BSYNC B1 ;  /* 0x0000000000017941 */ /* 0x000fea0003800000 */
.L_x_104:
        /* <DEDUP_REMOVED lines=8> */
.L_x_107:
[----:B------:R-:W-:Y:S05]  /*57d0*/  BSYNC B1 ;  /* 0x0000000000017941 */ /* 0x000fea0003800000 */
.L_x_106:
[----:B-----5:R-:W-:Y:S01]  /*57e0*/  IMAD R142, R17, R14, RZ ;  /* 0x0000000e118e7224 */ /* 0x020fe200078e02ff */
[----:B------:R-:W-:-:S03]  /*57f0*/  ISETP.GT.AND P1, PT, R11, 0x70, P2 ;  /* 0x000000700b00780c */ /* 0x000fc60001724270 */
[----:B0-----:R-:W-:Y:S01]  /*5800*/  IMAD R225, R143, R15, R142 ;  /* 0x0000000f8fe17224 */ /* 0x001fe200078e028e */
[----:B------:R-:W-:Y:S01]  /*5810*/  IADD3 R143, P5, R20, R216, RZ ;  /* 0x000000d8148f7210 */ /* 0x000fe20007fbe0ff */
[----:B------:R-:W-:-:S03]  /*5820*/  IMAD.IADD R142, R16, 0x1, R217 ;  /* 0x00000001108e7824 */ /* 0x000fc600078e02d9 */
[----:B------:R0:W-:Y:S01]  /*5830*/  @P4 STG.E desc[UR14][R212.64+0x20], R225 ;  /* 0x000020e1d4004986 */ /* 0x0001e2000c10190e */
[----:B------:R-:W-:Y:S01]  /*5840*/  IMAD.X R214, R142, 0x1, R19, P5 ;  /* 0x000000018ed67824 */ /* 0x000fe200028e0613 */
[----:B------:R-:W-:-:S04]  /*5850*/  LEA R222, P5, R143, UR10, 0x2 ;  /* 0x0000000a8fde7c11 */ /* 0x000fc8000f8a10ff */
[----:B------:R-:W-:-:S05]  /*5860*/  LEA.HI.X R223, R143, UR11, R214, 0x2, P5 ;  /* 0x0000000b8fdf7c11 */ /* 0x000fca000a8f14d6 */
[----:B------:R-:W3:Y:S01]  /*5870*/  @P1 LDG.E.LTC128B R17, desc[UR14][R222.64] ;  /* 0x0000000ede111981 */ /* 0x000ee2000c1e1920 */
[----:B------:R-:W-:Y:S01]  /*5880*/  IMAD R229, R153, 0x1c0, RZ ;  /* 0x000001c099e57824 */ /* 0x000fe200078e02ff */
[----:B------:R-:W-:Y:S01]  /*5890*/  IADD3 R216, P4, R216, R22, RZ ;  /* 0x00000016d8d87210 */ /* 0x000fe20007f9e0ff */
[----:B--2---:R-:W-:Y:S01]  /*58a0*/  IMAD.WIDE.U32 R214, R152, 0x1c0, R172 ;  /* 0x000001c098d67825 */ /* 0x004fe200078e00ac */
[----:B------:R-:W-:Y:S03]  /*58b0*/  BSSY B1, `(.L_x_108) ;  /* 0x0000010000017945 */ /* 0x000fe60003800000 */
[----:B------:R-:W-:Y:S02]  /*58c0*/  IMAD.IADD R215, R215, 0x1, R229 ;  /* 0x00000001d7d77824 */ /* 0x000fe400078e02e5 */
[----:B------:R-:W-:-:S04]  /*58d0*/  IMAD.WIDE.U32 R220, R22, 0x7, R220 ;  /* 0x0000000716dc7825 */ /* 0x000fc800078e00dc */
[----:B------:R-:W-:Y:S02]  /*58e0*/  IMAD.X R217, R142, 0x1, R23, P4 ;  /* 0x000000018ed97824 */ /* 0x000fe400020e0617 */
[----:B---3--:R-:W-:-:S04]  /*58f0*/  IMAD R143, R17, R14, RZ ;  /* 0x0000000e118f7224 */ /* 0x008fc800078e02ff */
[----:B------:R-:W-:Y:S01]  /*5900*/  IMAD R227, R144, R15, R143 ;  /* 0x0000000f90e37224 */ /* 0x000fe200078e028f */
[----:B------:R-:W-:-:S04]  /*5910*/  IADD3 R143, P4, R216, R20, RZ ;  /* 0x00000014d88f7210 */ /* 0x000fc80007f9e0ff */
[----:B------:R0:W-:Y:S01]  /*5920*/  @P1 STG.E desc[UR14][R214.64], R227 ;  /* 0x000000e3d6001986 */ /* 0x0001e2000c10190e */
[----:B------:R-:W-:Y:S01]  /*5930*/  IADD3 R220, P1, R220, R22, RZ ;  /* 0x00000016dcdc7210 */ /* 0x000fe20007f3e0ff */
[----:B------:R-:W-:Y:S01]  /*5940*/  IMAD.X R144, R217, 0x1, R19, P4 ;  /* 0x00000001d9907824 */ /* 0x000fe200020e0613 */
[----:B------:R-:W-:Y:S02]  /*5950*/  LEA R142, P4, R143, UR10, 0x2 ;  /* 0x0000000a8f8e7c11 */ /* 0x000fe4000f8810ff */
[----:B------:R-:W-:Y:S02]  /*5960*/  IADD3.X R221, R23, R16, R221, P1, !PT ;  /* 0x0000001017dd7210 */ /* 0x000fe40000ffe4dd */
[----:B------:R-:W-:Y:S02]  /*5970*/  ISETP.GT.AND P1, PT, R11, 0x71, P2 ;  /* 0x000000710b00780c */ /* 0x000fe40001724270 */
[----:B------:R-:W-:-:S11]  /*5980*/  LEA.HI.X R143, R143, UR11, R144, 0x2, P4 ;  /* 0x0000000b8f8f7c11 */ /* 0x000fd6000a0f1490 */
[----:B0-----:R-:W-:Y:S05]  /*5990*/  @!P1 BRA `(.L_x_109) ;  /* 0x0000000000049947 */ /* 0x001fea0003800000 */
[----:B------:R0:W5:Y:S02]  /*59a0*/  LDG.E.LTC128B R17, desc[UR14][R142.64] ;  /* 0x0000000e8e117981 */ /* 0x000164000c1e1920 */
.L_x_109:
[----:B------:R-:W-:Y:S05]  /*59b0*/  BSYNC B1 ;  /* 0x0000000000017941 */ /* 0x000fea0003800000 */
.L_x_108:
[----:B0-----:R-:W-:Y:S01]  /*59c0*/  IMAD.WIDE.U32 R142, R9, R22, R220 ;  /* 0x00000016098e7225 */ /* 0x001fe200078e00dc */
[----:B------:R-:W-:Y:S01]  /*59d0*/  ISETP.GT.AND P5, PT, R11, 0x70, P0 ;  /* 0x000000700b00780c */ /* 0x000fe200007a4270 */
[----:B------:R-:W-:Y:S02]  /*59e0*/  BSSY B1, `(.L_x_110) ;  /* 0x0000018000017945 */ /* 0x000fe40003800000 */
[----:B------:R-:W-:Y:S01]  /*59f0*/  IMAD.WIDE.U32 R218, R22, 0x7, R218 ;  /* 0x0000000716da7825 */ /* 0x000fe200078e00da */
[----:B------:R-:W-:-:S03]  /*5a00*/  IADD3 R222, P4, R154, R142, RZ ;  /* 0x0000008e9ade7210 */ /* 0x000fc60007f9e0ff */
[----:B-----5:R-:W-:Y:S01]  /*5a10*/  IMAD R144, R17, R14, RZ ;  /* 0x0000000e11907224 */ /* 0x020fe200078e02ff */
[----:B------:R-:W-:Y:S02]  /*5a20*/  IADD3.X R223, R155, R7, R143, P4, !PT ;  /* 0x000000079bdf7210 */ /* 0x000fe400027fe48f */
[----:B------:R-:W-:Y:S01]  /*5a30*/  IADD3 R218, P4, R218, R22, RZ ;  /* 0x00000016dada7210 */ /* 0x000fe20007f9e0ff */
[----:B------:R-:W-:Y:S02]  /*5a40*/  IMAD R227, R145, R15, R144 ;  /* 0x0000000f91e37224 */ /* 0x000fe400078e0290 */
[----:B------:R-:W-:Y:S01]  /*5a50*/  IMAD.WIDE.U32 R222, R5, UR8, R222 ;  /* 0x0000000805de7c25 */ /* 0x000fe2000f8e00de */
[----:B------:R-:W-:-:S03]  /*5a60*/  IADD3.X R219, R23, R16, R219, P4, !PT ;  /* 0x0000001017db7210 */ /* 0x000fc600027fe4db */
        /* <DEDUP_REMOVED lines=9> */
[----:B------:R0:W-:Y:S02]  /*5b00*/  @P1 STG.E desc[UR14][R222.64], R227 ;  /* 0x000000e3de001986 */ /* 0x0001e4000c10190e */
[----:B------:R-:W-:Y:S02]  /*5b10*/  IADD3 R145, R8, R225, RZ ;  /* 0x000000e108917210 */ /* 0x000fe40007ffe0ff */
[----:B------:R-:W-:-:S04]  /*5b20*/  LEA R144, P4, R224, UR10, 0x2 ;  /* 0x0000000ae0907c11 */ /* 0x000fc8000f8810ff */
[----:B------:R-:W-:Y:S01]  /*5b30*/  LEA.HI.X R145, R224, UR11, R145, 0x2, P4 ;  /* 0x0000000be0917c11 */ /* 0x000fe2000a0f1491 */
[----:B------:R-:W-:Y:S08]  /*5b40*/  @!P5 BRA `(.L_x_111) ;  /* 0x000000000004d947 */ /* 0x000ff00003800000 */
[----:B------:R2:W5:Y:S02]  /*5b50*/  LDG.E.LTC128B R17, desc[UR14][R142.64+0x20] ;  /* 0x0000200e8e117981 */ /* 0x000564000c1e1920 */
.L_x_111:
[----:B------:R-:W-:Y:S05]  /*5b60*/  BSYNC B1 ;  /* 0x0000000000017941 */ /* 0x000fea0003800000 */
.L_x_110:
        /* <DEDUP_REMOVED lines=8> */
.L_x_113:
[----:B------:R-:W-:Y:S05]  /*5bf0*/  BSYNC B1 ;  /* 0x0000000000017941 */ /* 0x000fea0003800000 */
.L_x_112:
[----:B-----5:R-:W-:Y:S01]  /*5c00*/  IMAD R18, R17, R14, RZ ;  /* 0x0000000e11127224 */ /* 0x020fe200078e02ff */
[----:B------:R-:W-:Y:S02]  /*5c10*/  IADD3 R21, P5, R20, R216, RZ ;  /* 0x000000d814157210 */ /* 0x000fe40007fbe0ff */
[----:B------:R-:W-:Y:S01]  /*5c20*/  ISETP.GT.AND P1, PT, R11, 0x78, P2 ;  /* 0x000000780b00780c */ /* 0x000fe20001724270 */
[----:B---3--:R-:W-:Y:S01]  /*5c30*/  IMAD R225, R147, R15, R18 ;  /* 0x0000000f93e17224 */ /* 0x008fe200078e0212 */
[----:B------:R-:W-:Y:S01]  /*5c40*/  LEA R146, P6, R21, UR10, 0x2 ;  /* 0x0000000a15927c11 */ /* 0x000fe2000f8c10ff */
[----:B------:R-:W-:-:S03]  /*5c50*/  IMAD.IADD R18, R16, 0x1, R217 ;  /* 0x0000000110127824 */ /* 0x000fc600078e02d9 */
[----:B------:R3:W-:Y:S01]  /*5c60*/  @P4 STG.E desc[UR14][R222.64+0x20], R225 ;  /* 0x000020e1de004986 */ /* 0x0007e2000c10190e */
[----:B------:R-:W-:-:S05]  /*5c70*/  IMAD.X R224, R18, 0x1, R19, P5 ;  /* 0x0000000112e07824 */ /* 0x000fca00028e0613 */
[----:B------:R-:W-:-:S05]  /*5c80*/  LEA.HI.X R147, R21, UR11, R224, 0x2, P6 ;  /* 0x0000000b15937c11 */ /* 0x000fca000b0f14e0 */
[----:B------:R1:W2:Y:S01]  /*5c90*/  @P1 LDG.E.LTC128B R17, desc[UR14][R146.64] ;  /* 0x0000000e92111981 */ /* 0x0002a2000c1e1920 */
[----:B------:R-:W-:Y:S01]  /*5ca0*/  IMAD.WIDE.U32 R220, R22, 0x7, R220 ;  /* 0x0000000716dc7825 */ /* 0x000fe200078e00dc */
[-C--:B------:R-:W-:Y:S01]  /*5cb0*/  IADD3 R224, P4, P5, R20, R22.reuse, R216 ;  /* 0x0000001614e07210 */ /* 0x080fe20007d9e0d8 */
[----:B------:R-:W-:Y:S01]  /*5cc0*/  BSSY B1, `(.L_x_114) ;  /* 0x0000018000017945 */ /* 0x000fe20003800000 */
[----:B------:R-:W-:Y:S01]  /*5cd0*/  ISETP.GT.AND P2, PT, R11, 0x79, P2 ;  /* 0x000000790b00780c */ /* 0x000fe20001744270 */
[----:B------:R-:W-:Y:S01]  /*5ce0*/  IMAD.WIDE.U32 R218, R22, 0x7, R218 ;  /* 0x0000000716da7825 */ /* 0x000fe200078e00da */
[----:B------:R-:W-:-:S04]  /*5cf0*/  IADD3 R20, P6, R220, R22, RZ ;  /* 0x00000016dc147210 */ /* 0x000fc80007fde0ff */
[----:B------:R-:W-:Y:S02]  /*5d00*/  IADD3.X R21, R23, R16, R221, P6, !PT ;  /* 0x0000001017157210 */ /* 0x000fe400037fe4dd */
[-C--:B------:R-:W-:Y:S01]  /*5d10*/  IADD3 R216, P6, R218, R22.reuse, RZ ;  /* 0x00000016dad87210 */ /* 0x080fe20007fde0ff */
[----:B------:R-:W-:-:S03]  /*5d20*/  IMAD.WIDE.U32 R20, R9, R22, R20 ;  /* 0x0000001609147225 */ /* 0x000fc600078e0014 */
[----:B------:R-:W-:Y:S02]  /*5d30*/  IADD3.X R217, R23, R16, R219, P6, !PT ;  /* 0x0000001017d97210 */ /* 0x000fe400037fe4db */
[----:B------:R-:W-:Y:S01]  /*5d40*/  IADD3.X R23, R19, R23, R18, P4, P5 ;  /* 0x0000001713177210 */ /* 0x000fe200027ea412 */
[----:B------:R-:W-:Y:S01]  /*5d50*/  IMAD.WIDE.U32 R18, R152, 0x1e0, R172 ;  /* 0x000001e098127825 */ /* 0x000fe200078e00ac */
[----:B------:R-:W-:-:S03]  /*5d60*/  IADD3 R20, P6, R154, R20, RZ ;  /* 0x000000149a147210 */ /* 0x000fc60007fde0ff */
[----:B------:R-:W-:Y:S01]  /*5d70*/  IMAD.WIDE.U32 R216, R9, R22, R216 ;  /* 0x0000001609d87225 */ /* 0x000fe200078e00d8 */
[----:B------:R-:W-:-:S03]  /*5d80*/  IADD3.X R21, R155, R7, R21, P6, !PT ;  /* 0x000000079b157210 */ /* 0x000fc600037fe415 */
[----:B------:R-:W-:Y:S01]  /*5d90*/  IMAD R9, R153, 0x1e0, RZ ;  /* 0x000001e099097824 */ /* 0x000fe200078e02ff */
[----:B-1----:R-:W-:-:S03]  /*5da0*/  IADD3 R146, P6, R154, R216, RZ ;  /* 0x000000d89a927210 */ /* 0x002fc60007fde0ff */
[----:B------:R-:W-:Y:S01]  /*5db0*/  IMAD.IADD R19, R19, 0x1, R9 ;  /* 0x0000000113137824 */ /* 0x000fe200078e0209 */
[----:B------:R-:W-:Y:S01]  /*5dc0*/  IADD3.X R147, R155, R7, R217, P6, !PT ;  /* 0x000000079b937210 */ /* 0x000fe200037fe4d9 */
[----:B--2---:R-:W-:-:S04]  /*5dd0*/  IMAD R7, R17, R14, RZ ;  /* 0x0000000e11077224 */ /* 0x004fc800078e02ff */
[----:B------:R-:W-:-:S05]  /*5de0*/  IMAD R7, R148, R15, R7 ;  /* 0x0000000f94077224 */ /* 0x000fca00078e0207 */
[----:B------:R3:W-:Y:S01]  /*5df0*/  @P1 STG.E desc[UR14][R18.64], R7 ;  /* 0x0000000712001986 */ /* 0x0007e2000c10190e */
[----:B------:R-:W-:-:S04]  /*5e00*/  LEA R22, P1, R224, UR10, 0x2 ;  /* 0x0000000ae0167c11 */ /* 0x000fc8000f8210ff */
[----:B------:R-:W-:Y:S01]  /*5e10*/  LEA.HI.X R23, R224, UR11, R23, 0x2, P1 ;  /* 0x0000000be0177c11 */ /* 0x000fe200088f1417 */
[----:B------:R-:W-:Y:S08]  /*5e20*/  @!P2 BRA `(.L_x_115) ;  /* 0x000000000004a947 */ /* 0x000ff00003800000 */
[----:B------:R1:W5:Y:S02]  /*5e30*/  LDG.E.LTC128B R17, desc[UR14][R22.64] ;  /* 0x0000000e16117981 */ /* 0x000364000c1e1920 */
.L_x_115:
[----:B------:R-:W-:Y:S05]  /*5e40*/  BSYNC B1 ;  /* 0x0000000000017941 */ /* 0x000fea0003800000 */
.L_x_114:
[----:B------:R-:W-:Y:S01]  /*5e50*/  IMAD.WIDE.U32 R152, R152, 0x1e0, R162 ;  /* 0x000001e098987825 */ /* 0x000fe200078e00a2 */
[----:B------:R-:W-:Y:S01]  /*5e60*/  ISETP.GT.AND P4, PT, R11, 0x78, P0 ;  /* 0x000000780b00780c */ /* 0x000fe20000784270 */
[----:B------:R-:W-:Y:S02]  /*5e70*/  BSSY B1, `(.L_x_116) ;  /* 0x000000c000017945 */ /* 0x000fe40003800000 */
[----:B-----5:R-:W-:Y:S02]  /*5e80*/  IMAD R16, R17, R14, RZ ;  /* 0x0000000e11107224 */ /* 0x020fe400078e02ff */
[----:B------:R-:W-:Y:S02]  /*5e90*/  IMAD.IADD R153, R9, 0x1, R153 ;  /* 0x0000000109997824 */ /* 0x000fe400078e0299 */
[----:B------:R-:W-:Y:S02]  /*5ea0*/  IMAD R149, R149, R15, R16 ;  /* 0x0000000f95957224 */ /* 0x000fe400078e0210 */
[----:B-1----:R-:W-:-:S03]  /*5eb0*/  IMAD.WIDE.U32 R22, R5, UR8, R20 ;  /* 0x0000000805167c25 */ /* 0x002fc6000f8e0014 */
[----:B------:R1:W-:Y:S01]  /*5ec0*/  @P2 STG.E desc[UR14][R152.64], R149 ;  /* 0x0000009598002986 */ /* 0x0003e2000c10190e */
[----:B---3--:R-:W-:Y:S01]  /*5ed0*/  IMAD.IADD R7, R8, 0x1, R23 ;  /* 0x0000000108077824 */ /* 0x008fe200078e0217 */
[----:B------:R-:W-:Y:S01]  /*5ee0*/  LEA R20, P1, R22, UR10, 0x2 ;  /* 0x0000000a16147c11 */ /* 0x000fe2000f8210ff */
[----:B------:R-:W-:-:S03]  /*5ef0*/  IMAD.WIDE.U32 R146, R5, UR8, R146 ;  /* 0x0000000805927c25 */ /* 0x000fc6000f8e0092 */
[----:B------:R-:W-:Y:S01]  /*5f00*/  LEA.HI.X R21, R22, UR11, R7, 0x2, P1 ;  /* 0x0000000b16157c11 */ /* 0x000fe200088f1407 */
[----:B------:R-:W-:Y:S08]  /*5f10*/  @!P4 BRA `(.L_x_117) ;  /* 0x000000000004c947 */ /* 0x000ff00003800000 */
[----:B------:R2:W5:Y:S02]  /*5f20*/  LDG.E.LTC128B R17, desc[UR14][R20.64+0x20] ;  /* 0x0000200e14117981 */ /* 0x000564000c1e1920 */
.L_x_117:
[----:B------:R-:W-:Y:S05]  /*5f30*/  BSYNC B1 ;  /* 0x0000000000017941 */ /* 0x000fea0003800000 */
.L_x_116:
[----:B-----5:R-:W-:Y:S01]  /*5f40*/  IMAD R5, R17, R14, RZ ;  /* 0x0000000e11057224 */ /* 0x020fe200078e02ff */
[----:B------:R-:W-:Y:S01]  /*5f50*/  ISETP.GT.AND P1, PT, R11, 0x79, P0 ;  /* 0x000000790b00780c */ /* 0x000fe20000724270 */
[----:B------:R-:W-:Y:S01]  /*5f60*/  IMAD.IADD R7, R8, 0x1, R147 ;  /* 0x0000000108077824 */ /* 0x000fe200078e0293 */
[----:B------:R-:W-:Y:S01]  /*5f70*/  LEA R8, P2, R146, UR10, 0x2 ;  /* 0x0000000a92087c11 */ /* 0x000fe2000f8410ff */
[----:B------:R-:W-:Y:S01]  /*5f80*/  IMAD R5, R150, R15, R5 ;  /* 0x0000000f96057224 */ /* 0x000fe200078e0205 */
[----:B------:R-:W-:Y:S01]  /*5f90*/  BSSY B1, `(.L_x_118) ;  /* 0x0000006000017945 */ /* 0x000fe20003800000 */
[----:B------:R-:W-:Y:S02]  /*5fa0*/  ISETP.GT.AND P0, PT, R12, 0x80, PT ;  /* 0x000000800c00780c */ /* 0x000fe40003f04270 */
[----:B------:R-:W-:Y:S01]  /*5fb0*/  LEA.HI.X R9, R146, UR11, R7, 0x2, P2 ;  /* 0x0000000b92097c11 */ /* 0x000fe200090f1407 */
[----:B------:R3:W-:Y:S05]  /*5fc0*/  @P4 STG.E desc[UR14][R18.64+0x20], R5 ;  /* 0x0000200512004986 */ /* 0x0007ea000c10190e */
[----:B------:R-:W-:Y:S05]  /*5fd0*/  @!P1 BRA `(.L_x_119) ;  /* 0x0000000000049947 */ /* 0x000fea0003800000 */
[----:B------:R0:W5:Y:S02]  /*5fe0*/  LDG.E.LTC128B R17, desc[UR14][R8.64+0x20] ;  /* 0x0000200e08117981 */ /* 0x000164000c1e1920 */
.L_x_119:
[----:B------:R-:W-:Y:S05]  /*5ff0*/  BSYNC B1 ;  /* 0x0000000000017941 */ /* 0x000fea0003800000 */
.L_x_118:
[----:B-----5:R-:W-:Y:S01]  /*6000*/  IMAD R16, R17, R14, RZ ;  /* 0x0000000e11107224 */ /* 0x020fe200078e02ff */
[----:B------:R-:W-:Y:S01]  /*6010*/  ISETP.GT.AND P2, PT, R11, RZ, P0 ;  /* 0x000000ff0b00720c */ /* 0x000fe20000744270 */
[----:B------:R-:W-:Y:S02]  /*6020*/  BSSY B1, `(.L_x_120) ;  /* 0x0000005000017945 */ /* 0x000fe40003800000 */
[----:B------:R-:W-:-:S05]  /*6030*/  IMAD R151, R151, R15, R16 ;  /* 0x0000000f97977224 */ /* 0x000fca00078e0210 */
[----:B------:R0:W-:Y:S05]  /*6040*/  @P1 STG.E desc[UR14][R152.64+0x20], R151 ;  /* 0x0000209798001986 */ /* 0x0001ea000c10190e */
[----:B------:R-:W-:Y:S05]  /*6050*/  @!P2 BRA `(.L_x_121) ;  /* 0x000000000004a947 */ /* 0x000fea0003800000 */
[----:B------:R0:W5:Y:S02]  /*6060*/  LDG.E.LTC128B R17, desc[UR14][R156.64+0x200] ;  /* 0x0002000e9c117981 */ /* 0x000164000c1e1920 */
.L_x_121:
[----:B------:R-:W-:Y:S05]  /*6070*/  BSYNC B1 ;  /* 0x0000000000017941 */ /* 0x000fea0003800000 */
.L_x_120:
[----:B---3-5:R-:W-:Y:S01]  /*6080*/  IMAD R5, R17, R14, RZ ;  /* 0x0000000e11057224 */ /* 0x028fe200078e02ff */
[----:B------:R-:W-:Y:S01]  /*6090*/  ISETP.GT.AND P4, PT, R11, 0x1, P0 ;  /* 0x000000010b00780c */ /* 0x000fe20000784270 */
[----:B------:R-:W-:Y:S01]  /*60a0*/  BSSY B1, `(.L_x_122) ;  /* 0x0000006000017945 */ /* 0x000fe20003800000 */
[----:B------:R-:W-:Y:S01]  /*60b0*/  ISETP.GT.AND P1, PT, R12, 0x88, PT ;  /* 0x000000880c00780c */ /* 0x000fe20003f24270 */
[----:B------:R-:W-:-:S05]  /*60c0*/  IMAD R5, R24, R15, R5 ;  /* 0x0000000f18057224 */ /* 0x000fca00078e0205 */
[----:B------:R3:W-:Y:S05]  /*60d0*/  @P2 STG.E desc[UR14][R172.64+0x200], R5 ;  /* 0x00020005ac002986 */ /* 0x0007ea000c10190e */
[----:B------:R-:W-:Y:S05]  /*60e0*/  @!P4 BRA `(.L_x_123) ;  /* 0x000000000004c947 */ /* 0x000fea0003800000 */
[----:B------:R0:W5:Y:S02]  /*60f0*/  LDG.E.LTC128B R17, desc[UR14][R88.64+0x200] ;  /* 0x0002000e58117981 */ /* 0x000164000c1e1920 */
.L_x_123:
[----:B------:R-:W-:Y:S05]  /*6100*/  BSYNC B1 ;  /* 0x0000000000017941 */ /* 0x000fea0003800000 */
.L_x_122:
[----:B-----5:R-:W-:Y:S01]  /*6110*/  IMAD R12, R17, R14, RZ ;  /* 0x0000000e110c7224 */ /* 0x020fe200078e02ff */
[----:B------:R-:W-:Y:S01]  /*6120*/  ISETP.GT.AND P2, PT, R11, RZ, P1 ;  /* 0x000000ff0b00720c */ /* 0x000fe20000f44270 */
[----:B------:R-:W-:Y:S02]  /*6130*/  BSSY B1, `(.L_x_124) ;  /* 0x0000005000017945 */ /* 0x000fe40003800000 */
[----:B------:R-:W-:-:S05]  /*6140*/  IMAD R25, R25, R15, R12 ;  /* 0x0000000f19197224 */ /* 0x000fca00078e020c */
[----:B------:R0:W-:Y:S05]  /*6150*/  @P4 STG.E desc[UR14][R162.64+0x200], R25 ;  /* 0x00020019a2004986 */ /* 0x0001ea000c10190e */
[----:B------:R-:W-:Y:S05]  /*6160*/  @!P2 BRA `(.L_x_125) ;  /* 0x000000000004a947 */ /* 0x000fea0003800000 */
[----:B------:R0:W5:Y:S02]  /*6170*/  LDG.E.LTC128B R17, desc[UR14][R156.64+0x220] ;  /* 0x0002200e9c117981 */ /* 0x000164000c1e1920 */
.L_x_125:
[----:B------:R-:W-:Y:S05]  /*6180*/  BSYNC B1 ;  /* 0x0000000000017941 */ /* 0x000fea0003800000 */
.L_x_124:
[----:B---3-5:R-:W-:Y:S01]  /*6190*/  IMAD R5, R17, R14, RZ ;  /* 0x0000000e11057224 */ /* 0x028fe200078e02ff */
[----:B------:R-:W-:Y:S01]  /*61a0*/  ISETP.GT.AND P4, PT, R11, 0x1, P1 ;  /* 0x000000010b00780c */ /* 0x000fe20000f84270 */
[----:B------:R-:W-:Y:S02]  /*61b0*/  BSSY B1, `(.L_x_126) ;  /* 0x0000005000017945 */ /* 0x000fe40003800000 */
[----:B------:R-:W-:-:S05]  /*61c0*/  IMAD R5, R26, R15, R5 ;  /* 0x0000000f1a057224 */ /* 0x000fca00078e0205 */
[----:B------:R3:W-:Y:S05]  /*61d0*/  @P2 STG.E desc[UR14][R172.64+0x220], R5 ;  /* 0x00022005ac002986 */ /* 0x0007ea000c10190e */
[----:B------:R-:W-:Y:S05]  /*61e0*/  @!P4 BRA `(.L_x_127) ;  /* 0x000000000004c947 */ /* 0x000fea0003800000 */
[----:B------:R0:W5:Y:S02]  /*61f0*/  LDG.E.LTC128B R17, desc[UR14][R88.64+0x220] ;  /* 0x0002200e58117981 */ /* 0x000164000c1e1920 */
.L_x_127:
[----:B------:R-:W-:Y:S05]  /*6200*/  BSYNC B1 ;  /* 0x0000000000017941 */ /* 0x000fea0003800000 */
.L_x_126:
[----:B-----5:R-:W-:Y:S01]  /*6210*/  IMAD R12, R17, R14, RZ ;  /* 0x0000000e110c7224 */ /* 0x020fe200078e02ff */
[----:B------:R-:W-:Y:S01]  /*6220*/  ISETP.GT.AND P2, PT, R11, 0x8, P0 ;  /* 0x000000080b00780c */ /* 0x000fe20000744270 */
[----:B------:R-:W-:Y:S02]  /*6230*/  BSSY B1, `(.L_x_128) ;  /* 0x0000005000017945 */ /* 0x000fe40003800000 */
[----:B------:R-:W-:-:S05]  /*6240*/  IMAD R27, R27, R15, R12 ;  /* 0x0000000f1b1b7224 */ /* 0x000fca00078e020c */
[----:B------:R0:W-:Y:S05]  /*6250*/  @P4 STG.E desc[UR14][R162.64+0x220], R27 ;  /* 0x0002201ba2004986 */ /* 0x0001ea000c10190e */
[----:B------:R-:W-:Y:S05]  /*6260*/  @!P2 BRA `(.L_x_129) ;  /* 0x000000000004a947 */ /* 0x000fea0003800000 */
[----:B------:R0:W5:Y:S02]  /*6270*/  LDG.E.LTC128B R17, desc[UR14][R90.64+0x200] ;  /* 0x0002000e5a117981 */ /* 0x000164000c1e1920 */
.L_x_129:
[----:B------:R-:W-:Y:S05]  /*6280*/  BSYNC B1 ;  /* 0x0000000000017941 */ /* 0x000fea0003800000 */
.L_x_128:
[----:B---3-5:R-:W-:Y:S01]  /*6290*/  IMAD R5, R17, R14, RZ ;  /* 0x0000000e11057224 */ /* 0x028fe200078e02ff */
[----:B------:R-:W-:Y:S01]  /*62a0*/  ISETP.GT.AND P4, PT, R11, 0x9, P0 ;  /* 0x000000090b00780c */ /* 0x000fe20000784270 */
[----:B------:R-:W-:Y:S02]  /*62b0*/  BSSY B1, `(.L_x_130) ;  /* 0x0000005000017945 */ /* 0x000fe40003800000 */
[----:B------:R-:W-:-:S05]  /*62c0*/  IMAD R5, R28, R15, R5 ;  /* 0x0000000f1c057224 */ /* 0x000fca00078e0205 */
[----:B------:R3:W-:Y:S05]  /*62d0*/  @P2 STG.E desc[UR14][R160.64+0x200], R5 ;  /* 0x00020005a0002986 */ /* 0x0007ea000c10190e */
[----:B------:R-:W-:Y:S05]  /*62e0*/  @!P4 BRA `(.L_x_131) ;  /* 0x000000000004c947 */ /* 0x000fea0003800000 */
[----:B------:R0:W5:Y:S02]  /*62f0*/  LDG.E.LTC128B R17, desc[UR14][R92.64+0x200] ;  /* 0x0002000e5c117981 */ /* 0x000164000c1e1920 */
.L_x_131:
[----:B------:R-:W-:Y:S05]  /*6300*/  BSYNC B1 ;  /* 0x0000000000017941 */ /* 0x000fea0003800000 */
.L_x_130:
[----:B-----5:R-:W-:Y:S01]  /*6310*/  IMAD R12, R17, R14, RZ ;  /* 0x0000000e110c7224 */ /* 0x020fe200078e02ff */
[----:B------:R-:W-:Y:S01]  /*6320*/  ISETP.GT.AND P2, PT, R11, 0x8, P1 ;  /* 0x000000080b00780c */ /* 0x000fe20000f44270 */
[----:B------:R-:W-:Y:S02]  /*6330*/  BSSY B1, `(.L_x_132) ;  /* 0x0000005000017945 */ /* 0x000fe40003800000 */
[----:B------:R-:W-:-:S05]  /*6340*/  IMAD R29, R29, R15, R12 ;  /* 0x0000000f1d1d7224 */ /* 0x000fca00078e020c */
[----:B------:R0:W-:Y:S05]  /*6350*/  @P4 STG.E desc[UR14][R158.64+0x200], R29 ;  /* 0x0002001d9e004986 */ /* 0x0001ea000c10190e */
[----:B------:R-:W-:Y:S05]  /*6360*/  @!P2 BRA `(.L_x_133) ;  /* 0x000000000004a947 */ /* 0x000fea0003800000 */
[----:B------:R0:W5:Y:S02]  /*6370*/  LDG.E.LTC128B R17, desc[UR14][R90.64+0x220] ;  /* 0x0002200e5a117981 */ /* 0x000164000c1e1920 */
.L_x_133:
[----:B------:R-:W-:Y:S05]  /*6380*/  BSYNC B1 ;  /* 0x0000000000017941 */ /* 0x000fea0003800000 */
.L_x_132:
[----:B---3-5:R-:W-:Y:S01]  /*6390*/  IMAD R5, R17, R14, RZ ;  /* 0x0000000e11057224 */ /* 0x028fe200078e02ff */
[----:B------:R-:W-:Y:S01]  /*63a0*/  ISETP.GT.AND P4, PT, R11, 0x9, P1 ;  /* 0x000000090b00780c */ /* 0x000fe20000f84270 */
[----:B------:R-:W-:Y:S02]  /*63b0*/  BSSY B1, `(.L_x_134) ;  /* 0x0000005000017945 */ /* 0x000fe40003800000 */
[----:B------:R-:W-:-:S05]  /*63c0*/  IMAD R5, R30, R15, R5 ;  /* 0x0000000f1e057224 */ /* 0x000fca00078e0205 */
[----:B------:R3:W-:Y:S05]  /*63d0*/  @P2 STG.E desc[UR14][R160.64+0x220], R5 ;  /* 0x00022005a0002986 */ /* 0x0007ea000c10190e */
[----:B------:R-:W-:Y:S05]  /*63e0*/  @!P4 BRA `(.L_x_135) ;  /* 0x000000000004c947 */ /* 0x000fea0003800000 */
[----:B------:R0:W5:Y:S02]  /*63f0*/  LDG.E.LTC128B R17, desc[UR14][R92.64+0x220] ;  /* 0x0002200e5c117981 */ /* 0x000164000c1e1920 */
.L_x_135:
[----:B------:R-:W-:Y:S05]  /*6400*/  BSYNC B1 ;  /* 0x0000000000017941 */ /* 0x000fea0003800000 */
.L_x_134:
[----:B-----5:R-:W-:Y:S01]  /*6410*/  IMAD R12, R17, R14, RZ ;  /* 0x0000000e110c7224 */ /* 0x020fe200078e02ff */
[----:B------:R-:W-:Y:S01]  /*6420*/  ISETP.GT.AND P2, PT, R11, 0x10, P0 ;  /* 0x000000100b00780c */ /* 0x000fe20000744270 */
[----:B------:R-:W-:Y:S02]  /*6430*/  BSSY B1, `(.L_x_136) ;  /* 0x0000005000017945 */ /* 0x000fe40003800000 */
[----:B------:R-:W-:-:S05]  /*6440*/  IMAD R31, R31, R15, R12 ;  /* 0x0000000f1f1f7224 */ /* 0x000fca00078e020c */
[----:B------:R0:W-:Y:S05]  /*6450*/  @P4 STG.E desc[UR14][R158.64+0x220], R31 ;  /* 0x0002201f9e004986 */ /* 0x0001ea000c10190e */
[----:B------:R-:W-:Y:S05]  /*6460*/  @!P2 BRA `(.L_x_137) ;  /* 0x000000000004a947 */ /* 0x000fea0003800000 */
[----:B------:R0:W5:Y:S02]  /*6470*/  LDG.E.LTC128B R17, desc[UR14][R94.64+0x200] ;  /* 0x0002000e5e117981 */ /* 0x000164000c1e1920 */
.L_x_137:
[----:B------:R-:W-:Y:S05]  /*6480*/  BSYNC B1 ;  /* 0x0000000000017941 */ /* 0x000fea0003800000 */
.L_x_136:
[----:B---3-5:R-:W-:Y:S01]  /*6490*/  IMAD R5, R17, R14, RZ ;  /* 0x0000000e11057224 */ /* 0x028fe200078e02ff */
[----:B------:R-:W-:Y:S01]  /*64a0*/  ISETP.GT.AND P4, PT, R11, 0x11, P0 ;  /* 0x000000110b00780c */ /* 0x000fe20000784270 */
[----:B------:R-:W-:Y:S02]  /*64b0*/  BSSY B1, `(.L_x_138) ;  /* 0x0000005000017945 */ /* 0x000fe40003800000 */
[----:B------:R-:W-:-:S05]  /*64c0*/  IMAD R5, R32, R15, R5 ;  /* 0x0000000f20057224 */ /* 0x000fca00078e0205 */
[----:B------:R3:W-:Y:S05]  /*64d0*/  @P2 STG.E desc[UR14][R166.64+0x200], R5 ;  /* 0x00020005a6002986 */ /* 0x0007ea000c10190e */
[----:B------:R-:W-:Y:S05]  /*64e0*/  @!P4 BRA `(.L_x_139) ;  /* 0x000000000004c947 */ /* 0x000fea0003800000 */
[----:B------:R0:W5:Y:S02]  /*64f0*/  LDG.E.LTC128B R17, desc[UR14][R96.64+0x200] ;  /* 0x0002000e60117981 */ /* 0x000164000c1e1920 */
.L_x_139:
[----:B------:R-:W-:Y:S05]  /*6500*/  BSYNC B1 ;  /* 0x0000000000017941 */ /* 0x000fea0003800000 */
.L_x_138:
[----:B-----5:R-:W-:Y:S01]  /*6510*/  IMAD R12, R17, R14, RZ ;  /* 0x0000000e110c7224 */ /* 0x020fe200078e02ff */
[----:B------:R-:W-:Y:S01]  /*6520*/  ISETP.GT.AND P2, PT, R11, 0x10, P1 ;  /* 0x000000100b00780c */ /* 0x000fe20000f44270 */
[----:B------:R-:W-:Y:S02]  /*6530*/  BSSY B1, `(.L_x_140) ;  /* 0x0000005000017945 */ /* 0x000fe40003800000 */
[----:B------:R-:W-:-:S05]  /*6540*/  IMAD R33, R33, R15, R12 ;  /* 0x0000000f21217224 */ /* 0x000fca00078e020c */
[----:B------:R0:W-:Y:S05]  /*6550*/  @P4 STG.E desc[UR14][R164.64+0x200], R33 ;  /* 0x00020021a4004986 */ /* 0x0001ea000c10190e */
[----:B------:R-:W-:Y:S05]  /*6560*/  @!P2 BRA `(.L_x_141) ;  /* 0x000000000004a947 */ /* 0x000fea0003800000 */
[----:B------:R0:W5:Y:S02]  /*6570*/  LDG.E.LTC128B R17, desc[UR14][R94.64+0x220] ;  /* 0x0002200e5e117981 */ /* 0x000164000c1e1920 */
.L_x_141:
[----:B------:R-:W-:Y:S05]  /*6580*/  BSYNC B1 ;  /* 0x0000000000017941 */ /* 0x000fea0003800000 */
.L_x_140:
[----:B---3-5:R-:W-:Y:S01]  /*6590*/  IMAD R5, R17, R14, RZ ;  /* 0x0000000e11057224 */ /* 0x028fe200078e02ff */
[----:B------:R-:W-:Y:S01]  /*65a0*/  ISETP.GT.AND P4, PT, R11, 0x11, P1 ;  /* 0x000000110b00780c */ /* 0x000fe20000f84270 */
[----:B------:R-:W-:Y:S02]  /*65b0*/  BSSY B1, `(.L_x_142) ;  /* 0x0000005000017945 */ /* 0x000fe40003800000 */
[----:B------:R-:W-:-:S05]  /*65c0*/  IMAD R5, R34, R15, R5 ;  /* 0x0000000f22057224 */ /* 0x000fca00078e0205 */
[----:B------:R3:W-:Y:S05]  /*65d0*/  @P2 STG.E desc[UR14][R166.64+0x220], R5 ;  /* 0x00022005a6002986 */ /* 0x0007ea000c10190e */
[----:B------:R-:W-:Y:S05]  /*65e0*/  @!P4 BRA `(.L_x_143) ;  /* 0x000000000004c947 */ /* 0x000fea0003800000 */
[----:B------:R0:W5:Y:S02]  /*65f0*/  LDG.E.LTC128B R17, desc[UR14][R96.64+0x220] ;  /* 0x0002200e60117981 */ /* 0x000164000c1e1920 */
.L_x_143:
[----:B------:R-:W-:Y:S05]  /*6600*/  BSYNC B1 ;  /* 0x0000000000017941 */ /* 0x000fea0003800000 */
.L_x_142:
[----:B-----5:R-:W-:Y:S01]  /*6610*/  IMAD R12, R17, R14, RZ ;  /* 0x0000000e110c7224 */ /* 0x020fe200078e02ff */
[----:B------:R-:W-:Y:S01]  /*6620*/  ISETP.GT.AND P2, PT, R11, 0x18, P0 ;  /* 0x000000180b00780c */ /* 0x000fe20000744270 */
[----:B------:R-:W-:Y:S02]  /*6630*/  BSSY B1, `(.L_x_144) ;  /* 0x0000005000017945 */ /* 0x000fe40003800000 */
[----:B------:R-:W-:-:S05]  /*6640*/  IMAD R35, R35, R15, R12 ;  /* 0x0000000f23237224 */ /* 0x000fca00078e020c */
[----:B------:R0:W-:Y:S05]  /*6650*/  @P4 STG.E desc[UR14][R164.64+0x220], R35 ;  /* 0x00022023a4004986 */ /* 0x0001ea000c10190e */
[----:B------:R-:W-:Y:S05]  /*6660*/  @!P2 BRA `(.L_x_145) ;  /* 0x000000000004a947 */ /* 0x000fea0003800000 */
[----:B------:R0:W5:Y:S02]  /*6670*/  LDG.E.LTC128B R17, desc[UR14][R98.64+0x200] ;  /* 0x0002000e62117981 */ /* 0x000164000c1e1920 */
.L_x_145:
[----:B------:R-:W-:Y:S05]  /*6680*/  BSYNC B1 ;  /* 0x0000000000017941 */ /* 0x000fea0003800000 */
.L_x_144:
[----:B---3-5:R-:W-:Y:S01]  /*6690*/  IMAD R5, R17, R14, RZ ;  /* 0x0000000e11057224 */ /* 0x028fe200078e02ff */
[----:B------:R-:W-:Y:S01]  /*66a0*/  ISETP.GT.AND P4, PT, R11, 0x19, P0 ;  /* 0x000000190b00780c */ /* 0x000fe20000784270 */
[----:B------:R-:W-:Y:S02]  /*66b0*/  BSSY B1, `(.L_x_146) ;  /* 0x0000005000017945 */ /* 0x000fe40003800000 */
[----:B------:R-:W-:-:S05]  /*66c0*/  IMAD R5, R36, R15, R5 ;  /* 0x0000000f24057224 */ /* 0x000fca00078e0205 */
[----:B------:R3:W-:Y:S05]  /*66d0*/  @P2 STG.E desc[UR14][R170.64+0x200], R5 ;  /* 0x00020005aa002986 */ /* 0x0007ea000c10190e */
[----:B------:R-:W-:Y:S05]  /*66e0*/  @!P4 BRA `(.L_x_147) ;  /* 0x000000000004c947 */ /* 0x000fea0003800000 */
[----:B------:R0:W5:Y:S02]  /*66f0*/  LDG.E.LTC128B R17, desc[UR14][R100.64+0x200] ;  /* 0x0002000e64117981 */ /* 0x000164000c1e1920 */
.L_x_147:
[----:B------:R-:W-:Y:S05]  /*6700*/  BSYNC B1 ;  /* 0x0000000000017941 */ /* 0x000fea0003800000 */
.L_x_146:
[----:B-----5:R-:W-:Y:S01]  /*6710*/  IMAD R12, R17, R14, RZ ;  /* 0x0000000e110c7224 */ /* 0x020fe200078e02ff */
[----:B------:R-:W-:Y:S01]  /*6720*/  ISETP.GT.AND P2, PT, R11, 0x18, P1 ;  /* 0x000000180b00780c */ /* 0x000fe20000f44270 */
[----:B------:R-:W-:Y:S02]  /*6730*/  BSSY B1, `(.L_x_148) ;  /* 0x0000005000017945 */ /* 0x000fe40003800000 */
[----:B------:R-:W-:-:S05]  /*6740*/  IMAD R37, R37, R15, R12 ;  /* 0x0000000f25257224 */ /* 0x000fca00078e020c */
[----:B------:R0:W-:Y:S05]  /*6750*/  @P4 STG.E desc[UR14][R168.64+0x200], R37 ;  /* 0x00020025a8004986 */ /* 0x0001ea000c10190e */
[----:B------:R-:W-:Y:S05]  /*6760*/  @!P2 BRA `(.L_x_149) ;  /* 0x000000000004a947 */ /* 0x000fea0003800000 */
[----:B------:R0:W5:Y:S02]  /*6770*/  LDG.E.LTC128B R17, desc[UR14][R98.64+0x220] ;  /* 0x0002200e62117981 */ /* 0x000164000c1e1920 */
.L_x_149:
[----:B------:R-:W-:Y:S05]  /*6780*/  BSYNC B1 ;  /* 0x0000000000017941 */ /* 0x000fea0003800000 */
.L_x_148:
[----:B---3-5:R-:W-:Y:S01]  /*6790*/  IMAD R5, R17, R14, RZ ;  /* 0x0000000e11057224 */ /* 0x028fe200078e02ff */
[----:B------:R-:W-:Y:S01]  /*67a0*/  ISETP.GT.AND P4, PT, R11, 0x19, P1 ;  /* 0x000000190b00780c */ /* 0x000fe20000f84270 */
[----:B------:R-:W-:Y:S02]  /*67b0*/  BSSY B1, `(.L_x_150) ;  /* 0x0000005000017945 */ /* 0x000fe40003800000 */
[----:B------:R-:W-:-:S05]  /*67c0*/  IMAD R5, R38, R15, R5 ;  /* 0x0000000f26057224 */ /* 0x000fca00078e0205 */
[----:B------:R3:W-:Y:S05]  /*67d0*/  @P2 STG.E desc[UR14][R170.64+0x220], R5 ;  /* 0x00022005aa002986 */ /* 0x0007ea000c10190e */
[----:B------:R-:W-:Y:S05]  /*67e0*/  @!P4 BRA `(.L_x_151) ;  /* 0x000000000004c947 */ /* 0x000fea0003800000 */
[----:B------:R0:W5:Y:S02]  /*67f0*/  LDG.E.LTC128B R17, desc[UR14][R100.64+0x220] ;  /* 0x0002200e64117981 */ /* 0x000164000c1e1920 */
.L_x_151:
[----:B------:R-:W-:Y:S05]  /*6800*/  BSYNC B1 ;  /* 0x0000000000017941 */ /* 0x000fea0003800000 */
.L_x_150:
[----:B-----5:R-:W-:Y:S01]  /*6810*/  IMAD R12, R17, R14, RZ ;  /* 0x0000000e110c7224 */ /* 0x020fe200078e02ff */
[----:B------:R-:W-:Y:S01]  /*6820*/  ISETP.GT.AND P2, PT, R11, 0x20, P0 ;  /* 0x000000200b00780c */ /* 0x000fe20000744270 */
[----:B------:R-:W-:Y:S02]  /*6830*/  BSSY B1, `(.L_x_152) ;  /* 0x0000005000017945 */ /* 0x000fe40003800000 */
[----:B------:R-:W-:-:S05]  /*6840*/  IMAD R39, R39, R15, R12 ;  /* 0x0000000f27277224 */ /* 0x000fca00078e020c */
[----:B------:R0:W-:Y:S05]  /*6850*/  @P4 STG.E desc[UR14][R168.64+0x220], R39 ;  /* 0x00022027a8004986 */ /* 0x0001ea000c10190e */
[----:B------:R-:W-:Y:S05]  /*6860*/  @!P2 BRA `(.L_x_153) ;  /* 0x000000000004a947 */ /* 0x000fea0003800000 */
[----:B------:R0:W5:Y:S02]  /*6870*/  LDG.E.LTC128B R17, desc[UR14][R102.64+0x200] ;  /* 0x0002000e66117981 */ /* 0x000164000c1e1920 */
.L_x_153:
[----:B------:R-:W-:Y:S05]  /*6880*/  BSYNC B1 ;  /* 0x0000000000017941 */ /* 0x000fea0003800000 */
.L_x_152:
[----:B---3-5:R-:W-:Y:S01]  /*6890*/  IMAD R5, R17, R14, RZ ;  /* 0x0000000e11057224 */ /* 0x028fe200078e02ff */
[----:B------:R-:W-:Y:S01]  /*68a0*/  ISETP.GT.AND P4, PT, R11, 0x21, P0 ;  /* 0x000000210b00780c */ /* 0x000fe20000784270 */
[----:B------:R-:W-:Y:S02]  /*68b0*/  BSSY B1, `(.L_x_154) ;  /* 0x0000005000017945 */ /* 0x000fe40003800000 */
[----:B------:R-:W-:-:S05]  /*68c0*/  IMAD R5, R40, R15, R5 ;  /* 0x0000000f28057224 */ /* 0x000fca00078e0205 */
[----:B------:R3:W-:Y:S05]  /*68d0*/  @P2 STG.E desc[UR14][R176.64+0x200], R5 ;  /* 0x00020005b0002986 */ /* 0x0007ea000c10190e */
[----:B------:R-:W-:Y:S05]  /*68e0*/  @!P4 BRA `(.L_x_155) ;  /* 0x000000000004c947 */ /* 0x000fea0003800000 */
[----:B------:R0:W5:Y:S02]  /*68f0*/  LDG.E.LTC128B R17, desc[UR14][R104.64+0x200] ;  /* 0x0002000e68117981 */ /* 0x000164000c1e1920 */
.L_x_155:
[----:B------:R-:W-:Y:S05]  /*6900*/  BSYNC B1 ;  /* 0x0000000000017941 */ /* 0x000fea0003800000 */
.L_x_154:
[----:B-----5:R-:W-:Y:S01]  /*6910*/  IMAD R12, R17, R14, RZ ;  /* 0x0000000e110c7224 */ /* 0x020fe200078e02ff */
[----:B------:R-:W-:Y:S01]  /*6920*/  ISETP.GT.AND P2, PT, R11, 0x20, P1 ;  /* 0x000000200b00780c */ /* 0x000fe20000f44270 */
[----:B------:R-:W-:Y:S02]  /*6930*/  BSSY B1, `(.L_x_156) ;  /* 0x0000005000017945 */ /* 0x000fe40003800000 */
[----:B------:R-:W-:-:S05]  /*6940*/  IMAD R41, R41, R15, R12 ;  /* 0x0000000f29297224 */ /* 0x000fca00078e020c */
[----:B------:R0:W-:Y:S05]  /*6950*/  @P4 STG.E desc[UR14][R174.64+0x200], R41 ;  /* 0x00020029ae004986 */ /* 0x0001ea000c10190e */
[----:B------:R-:W-:Y:S05]  /*6960*/  @!P2 BRA `(.L_x_157) ;  /* 0x000000000004a947 */ /* 0x000fea0003800000 */
[----:B------:R0:W5:Y:S02]  /*6970*/  LDG.E.LTC128B R17, desc[UR14][R102.64+0x220] ;  /* 0x0002200e66117981 */ /* 0x000164000c1e1920 */
.L_x_157:
[----:B------:R-:W-:Y:S05]  /*6980*/  BSYNC B1 ;  /* 0x0000000000017941 */ /* 0x000fea0003800000 */
.L_x_156:
[----:B---3-5:R-:W-:Y:S01]  /*6990*/  IMAD R5, R17, R14, RZ ;  /* 0x0000000e11057224 */ /* 0x028fe200078e02ff */
[----:B------:R-:W-:Y:S01]  /*69a0*/  ISETP.GT.AND P4, PT, R11, 0x21, P1 ;  /* 0x000000210b00780c */ /* 0x000fe20000f84270 */
[----:B------:R-:W-:Y:S02]  /*69b0*/  BSSY B1, `(.L_x_158) ;  /* 0x0000005000017945 */ /* 0x000fe40003800000 */
[----:B------:R-:W-:-:S05]  /*69c0*/  IMAD R5, R42, R15, R5 ;  /* 0x0000000f2a057224 */ /* 0x000fca00078e0205 */
[----:B------:R3:W-:Y:S05]  /*69d0*/  @P2 STG.E desc[UR14][R176.64+0x220], R5 ;  /* 0x00022005b0002986 */ /* 0x0007ea000c10190e */
[----:B------:R-:W-:Y:S05]  /*69e0*/  @!P4 BRA `(.L_x_159) ;  /* 0x000000000004c947 */ /* 0x000fea0003800000 */
[----:B------:R0:W5:Y:S02]  /*69f0*/  LDG.E.LTC128B R17, desc[UR14][R104.64+0x220] ;  /* 0x0002200e68117981 */ /* 0x000164000c1e1920 */
.L_x_159:
[----:B------:R-:W-:Y:S05]  /*6a00*/  BSYNC B1 ;  /* 0x0000000000017941 */ /* 0x000fea0003800000 */
.L_x_158:
[----:B-----5:R-:W-:Y:S01]  /*6a10*/  IMAD R12, R17, R14, RZ ;  /* 0x0000000e110c7224 */ /* 0x020fe200078e02ff */
[----:B------:R-:W-:Y:S01]  /*6a20*/  ISETP.GT.AND P2, PT, R11, 0x28, P0 ;  /* 0x000000280b00780c */ /* 0x000fe20000744270 */
[----:B------:R-:W-:Y:S02]  /*6a30*/  BSSY B1, `(.L_x_160) ;  /* 0x0000005000017945 */ /* 0x000fe40003800000 */
[----:B------:R-:W-:-:S05]  /*6a40*/  IMAD R43, R43, R15, R12 ;  /* 0x0000000f2b2b7224 */ /* 0x000fca00078e020c */
[----:B------:R0:W-:Y:S05]  /*6a50*/  @P4 STG.E desc[UR14][R174.64+0x220], R43 ;  /* 0x0002202bae004986 */ /* 0x0001ea000c10190e */
[----:B------:R-:W-:Y:S05]  /*6a60*/  @!P2 BRA `(.L_x_161) ;  /* 0x000000000004a947 */ /* 0x000fea0003800000 */
[----:B------:R0:W5:Y:S02]  /*6a70*/  LDG.E.LTC128B R17, desc[UR14][R106.64+0x200] ;  /* 0x0002000e6a117981 */ /* 0x000164000c1e1920 */
.L_x_161:
[----:B------:R-:W-:Y:S05]  /*6a80*/  BSYNC B1 ;  /* 0x0000000000017941 */ /* 0x000fea0003800000 */
.L_x_160:
[----:B---3-5:R-:W-:Y:S01]  /*6a90*/  IMAD R5, R17, R14, RZ ;  /* 0x0000000e11057224 */ /* 0x028fe200078e02ff */
[----:B------:R-:W-:Y:S01]  /*6aa0*/  ISETP.GT.AND P4, PT, R11, 0x29, P0 ;  /* 0x000000290b00780c */ /* 0x000fe20000784270 */
[----:B------:R-:W-:Y:S02]  /*6ab0*/  BSSY B1, `(.L_x_162) ;  /* 0x0000005000017945 */ /* 0x000fe40003800000 */
[----:B------:R-:W-:-:S05]  /*6ac0*/  IMAD R5, R44, R15, R5 ;  /* 0x0000000f2c057224 */ /* 0x000fca00078e0205 */
[----:B------:R3:W-:Y:S05]  /*6ad0*/  @P2 STG.E desc[UR14][R180.64+0x200], R5 ;  /* 0x00020005b4002986 */ /* 0x0007ea000c10190e */
[----:B------:R-:W-:Y:S05]  /*6ae0*/  @!P4 BRA `(.L_x_163) ;  /* 0x000000000004c947 */ /* 0x000fea0003800000 */
[----:B------:R0:W5:Y:S02]  /*6af0*/  LDG.E.LTC128B R17, desc[UR14][R108.64+0x200] ;  /* 0x0002000e6c117981 */ /* 0x000164000c1e1920 */
.L_x_163:
[----:B------:R-:W-:Y:S05]  /*6b00*/  BSYNC B1 ;  /* 0x0000000000017941 */ /* 0x000fea0003800000 */
.L_x_162:
[----:B-----5:R-:W-:Y:S01]  /*6b10*/  IMAD R12, R17, R14, RZ ;  /* 0x0000000e110c7224 */ /* 0x020fe200078e02ff */
[----:B------:R-:W-:Y:S01]  /*6b20*/  ISETP.GT.AND P2, PT, R11, 0x28, P1 ;  /* 0x000000280b00780c */ /* 0x000fe20000f44270 */
[----:B------:R-:W-:Y:S02]  /*6b30*/  BSSY B1, `(.L_x_164) ;  /* 0x0000005000017945 */ /* 0x000fe40003800000 */
[----:B------:R-:W-:-:S05]  /*6b40*/  IMAD R45, R45, R15, R12 ;  /* 0x0000000f2d2d7224 */ /* 0x000fca00078e020c */
[----:B------:R0:W-:Y:S05]  /*6b50*/  @P4 STG.E desc[UR14][R178.64+0x200], R45 ;  /* 0x0002002db2004986 */ /* 0x0001ea000c10190e */
[----:B------:R-:W-:Y:S05]  /*6b60*/  @!P2 BRA `(.L_x_165) ;  /* 0x000000000004a947 */ /* 0x000fea0003800000 */
[----:B------:R0:W5:Y:S02]  /*6b70*/  LDG.E.LTC128B R17, desc[UR14][R106.64+0x220] ;  /* 0x0002200e6a117981 */ /* 0x000164000c1e1920 */
.L_x_165:
[----:B------:R-:W-:Y:S05]  /*6b80*/  BSYNC B1 ;  /* 0x0000000000017941 */ /* 0x000fea0003800000 */
.L_x_164:
[----:B---3-5:R-:W-:Y:S01]  /*6b90*/  IMAD R5, R17, R14, RZ ;  /* 0x0000000e11057224 */ /* 0x028fe200078e02ff */
[----:B------:R-:W-:Y:S01]  /*6ba0*/  ISETP.GT.AND P4, PT, R11, 0x29, P1 ;  /* 0x000000290b00780c */ /* 0x000fe20000f84270 */
[----:B------:R-:W-:Y:S02]  /*6bb0*/  BSSY B1, `(.L_x_166) ;  /* 0x0000005000017945 */ /* 0x000fe40003800000 */
[----:B------:R-:W-:-:S05]  /*6bc0*/  IMAD R5, R46, R15, R5 ;  /* 0x0000000f2e057224 */ /* 0x000fca00078e0205 */
[----:B------:R3:W-:Y:S05]  /*6bd0*/  @P2 STG.E desc[UR14][R180.64+0x220], R5 ;  /* 0x00022005b4002986 */ /* 0x0007ea000c10190e */
[----:B------:R-:W-:Y:S05]  /*6be0*/  @!P4 BRA `(.L_x_167) ;  /* 0x000000000004c947 */ /* 0x000fea0003800000 */
[----:B------:R0:W5:Y:S02]  /*6bf0*/  LDG.E.LTC128B R17, desc[UR14][R108.64+0x220] ;  /* 0x0002200e6c117981 */ /* 0x000164000c1e1920 */
.L_x_167:
[----:B------:R-:W-:Y:S05]  /*6c00*/  BSYNC B1 ;  /* 0x0000000000017941 */ /* 0x000fea0003800000 */
.L_x_166:
[----:B-----5:R-:W-:Y:S01]  /*6c10*/  IMAD R12, R17, R14, RZ ;  /* 0x0000000e110c7224 */ /* 0x020fe200078e02ff */
[----:B------:R-:W-:Y:S01]  /*6c20*/  ISETP.GT.AND P2, PT, R11, 0x30, P0 ;  /* 0x000000300b00780c */ /* 0x000fe20000744270 */
[----:B------:R-:W-:Y:S02]  /*6c30*/  BSSY B1, `(.L_x_168) ;  /* 0x0000005000017945 */ /* 0x000fe40003800000 */
[----:B------:R-:W-:-:S05]  /*6c40*/  IMAD R47, R47, R15, R12 ;  /* 0x0000000f2f2f7224 */ /* 0x000fca00078e020c */
[----:B------:R0:W-:Y:S05]  /*6c50*/  @P4 STG.E desc[UR14][R178.64+0x220], R47 ;  /* 0x0002202fb2004986 */ /* 0x0001ea000c10190e */
[----:B------:R-:W-:Y:S05]  /*6c60*/  @!P2 BRA `(.L_x_169) ;  /* 0x000000000004a947 */ /* 0x000fea0003800000 */
[----:B------:R0:W5:Y:S02]  /*6c70*/  LDG.E.LTC128B R17, desc[UR14][R110.64+0x200] ;  /* 0x0002000e6e117981 */ /* 0x000164000c1e1920 */
.L_x_169:
[----:B------:R-:W-:Y:S05]  /*6c80*/  BSYNC B1 ;  /* 0x0000000000017941 */ /* 0x000fea0003800000 */
.L_x_168:
[----:B---3-5:R-:W-:Y:S01]  /*6c90*/  IMAD R5, R17, R14, RZ ;  /* 0x0000000e11057224 */ /* 0x028fe200078e02ff */
[----:B------:R-:W-:Y:S01]  /*6ca0*/  ISETP.GT.AND P4, PT, R11, 0x31, P0 ;  /* 0x000000310b00780c */ /* 0x000fe20000784270 */
[----:B------:R-:W-:Y:S02]  /*6cb0*/  BSSY B1, `(.L_x_170) ;  /* 0x0000005000017945 */ /* 0x000fe40003800000 */
[----:B------:R-:W-:-:S05]  /*6cc0*/  IMAD R5, R48, R15, R5 ;  /* 0x0000000f30057224 */ /* 0x000fca00078e0205 */
[----:B------:R3:W-:Y:S05]  /*6cd0*/  @P2 STG.E desc[UR14][R184.64+0x200], R5 ;  /* 0x00020005b8002986 */ /* 0x0007ea000c10190e */
[----:B------:R-:W-:Y:S05]  /*6ce0*/  @!P4 BRA `(.L_x_171) ;  /* 0x000000000004c947 */ /* 0x000fea0003800000 */
[----:B------:R0:W5:Y:S02]  /*6cf0*/  LDG.E.LTC128B R17, desc[UR14][R112.64+0x200] ;  /* 0x0002000e70117981 */ /* 0x000164000c1e1920 */
.L_x_171:
[----:B------:R-:W-:Y:S05]  /*6d00*/  BSYNC B1 ;  /* 0x0000000000017941 */ /* 0x000fea0003800000 */
.L_x_170:
[----:B-----5:R-:W-:Y:S01]  /*6d10*/  IMAD R12, R17, R14, RZ ;  /* 0x0000000e110c7224 */ /* 0x020fe200078e02ff */
[----:B------:R-:W-:Y:S01]  /*6d20*/  ISETP.GT.AND P2, PT, R11, 0x30, P1 ;  /* 0x000000300b00780c */ /* 0x000fe20000f44270 */
[----:B------:R-:W-:Y:S02]  /*6d30*/  BSSY B1, `(.L_x_172) ;  /* 0x0000005000017945 */ /* 0x000fe40003800000 */
[----:B------:R-:W-:-:S05]  /*6d40*/  IMAD R49, R49, R15, R12 ;  /* 0x0000000f31317224 */ /* 0x000fca00078e020c */
[----:B------:R0:W-:Y:S05]  /*6d50*/  @P4 STG.E desc[UR14][R182.64+0x200], R49 ;  /* 0x00020031b6004986 */ /* 0x0001ea000c10190e */
[----:B------:R-:W-:Y:S05]  /*6d60*/  @!P2 BRA `(.L_x_173) ;  /* 0x000000000004a947 */ /* 0x000fea0003800000 */
[----:B------:R0:W5:Y:S02]  /*6d70*/  LDG.E.LTC128B R17, desc[UR14][R110.64+0x220] ;  /* 0x0002200e6e117981 */ /* 0x000164000c1e1920 */
.L_x_173:
[----:B------:R-:W-:Y:S05]  /*6d80*/  BSYNC B1 ;  /* 0x0000000000017941 */ /* 0x000fea0003800000 */
.L_x_172:
[----:B---3-5:R-:W-:Y:S01]  /*6d90*/  IMAD R5, R17, R14, RZ ;  /* 0x0000000e11057224 */ /* 0x028fe200078e02ff */
[----:B------:R-:W-:Y:S01]  /*6da0*/  ISETP.GT.AND P4, PT, R11, 0x31, P1 ;  /* 0x000000310b00780c */ /* 0x000fe20000f84270 */
[----:B------:R-:W-:Y:S02]  /*6db0*/  BSSY B1, `(.L_x_174) ;  /* 0x0000005000017945 */ /* 0x000fe40003800000 */
[----:B------:R-:W-:-:S05]  /*6dc0*/  IMAD R5, R50, R15, R5 ;  /* 0x0000000f32057224 */ /* 0x000fca00078e0205 */
[----:B------:R3:W-:Y:S05]  /*6dd0*/  @P2 STG.E desc[UR14][R184.64+0x220], R5 ;  /* 0x00022005b8002986 */ /* 0x0007ea000c10190e */
[----:B------:R-:W-:Y:S05]  /*6de0*/  @!P4 BRA `(.L_x_175) ;  /* 0x000000000004c947 */ /* 0x000fea0003800000 */
[----:B------:R0:W5:Y:S02]  /*6df0*/  LDG.E.LTC128B R17, desc[UR14][R112.64+0x220] ;  /* 0x0002200e70117981 */ /* 0x000164000c1e1920 */
.L_x_175:
[----:B------:R-:W-:Y:S05]  /*6e00*/  BSYNC B1 ;  /* 0x0000000000017941 */ /* 0x000fea0003800000 */
.L_x_174:
[----:B-----5:R-:W-:Y:S01]  /*6e10*/  IMAD R12, R17, R14, RZ ;  /* 0x0000000e110c7224 */ /* 0x020fe200078e02ff */
[----:B------:R-:W-:Y:S01]  /*6e20*/  ISETP.GT.AND P2, PT, R11, 0x38, P0 ;  /* 0x000000380b00780c */ /* 0x000fe20000744270 */
[----:B------:R-:W-:Y:S02]  /*6e30*/  BSSY B1, `(.L_x_176) ;  /* 0x0000005000017945 */ /* 0x000fe40003800000 */
[----:B------:R-:W-:-:S05]  /*6e40*/  IMAD R51, R51, R15, R12 ;  /* 0x0000000f33337224 */ /* 0x000fca00078e020c */
[----:B------:R0:W-:Y:S05]  /*6e50*/  @P4 STG.E desc[UR14][R182.64+0x220], R51 ;  /* 0x00022033b6004986 */ /* 0x0001ea000c10190e */
[----:B------:R-:W-:Y:S05]  /*6e60*/  @!P2 BRA `(.L_x_177) ;  /* 0x000000000004a947 */ /* 0x000fea0003800000 */
[----:B------:R0:W5:Y:S02]  /*6e70*/  LDG.E.LTC128B R17, desc[UR14][R114.64+0x200] ;  /* 0x0002000e72117981 */ /* 0x000164000c1e1920 */
.L_x_177:
[----:B------:R-:W-:Y:S05]  /*6e80*/  BSYNC B1 ;  /* 0x0000000000017941 */ /* 0x000fea0003800000 */
.L_x_176:
[----:B---3-5:R-:W-:Y:S01]  /*6e90*/  IMAD R5, R17, R14, RZ ;  /* 0x0000000e11057224 */ /* 0x028fe200078e02ff */
[----:B------:R-:W-:Y:S01]  /*6ea0*/  ISETP.GT.AND P4, PT, R11, 0x39, P0 ;  /* 0x000000390b00780c */ /* 0x000fe20000784270 */
[----:B------:R-:W-:Y:S02]  /*6eb0*/  BSSY B1, `(.L_x_178) ;  /* 0x0000005000017945 */ /* 0x000fe40003800000 */
[----:B------:R-:W-:-:S05]  /*6ec0*/  IMAD R5, R52, R15, R5 ;  /* 0x0000000f34057224 */ /* 0x000fca00078e0205 */
[----:B------:R3:W-:Y:S05]  /*6ed0*/  @P2 STG.E desc[UR14][R188.64+0x200], R5 ;  /* 0x00020005bc002986 */ /* 0x0007ea000c10190e */
[----:B------:R-:W-:Y:S05]  /*6ee0*/  @!P4 BRA `(.L_x_179) ;  /* 0x000000000004c947 */ /* 0x000fea0003800000 */
[----:B------:R0:W5:Y:S02]  /*6ef0*/  LDG.E.LTC128B R17, desc[UR14][R116.64+0x200] ;  /* 0x0002000e74117981 */ /* 0x000164000c1e1920 */
.L_x_179:
[----:B------:R-:W-:Y:S05]  /*6f00*/  BSYNC B1 ;  /* 0x0000000000017941 */ /* 0x000fea0003800000 */
.L_x_178:
[----:B-----5:R-:W-:Y:S01]  /*6f10*/  IMAD R12, R17, R14, RZ ;  /* 0x0000000e110c7224 */ /* 0x020fe200078e02ff */
[----:B------:R-:W-:Y:S01]  /*6f20*/  ISETP.GT.AND P2, PT, R11, 0x38, P1 ;  /* 0x000000380b00780c */ /* 0x000fe20000f44270 */
[----:B------:R-:W-:Y:S02]  /*6f30*/  BSSY B1, `(.L_x_180) ;  /* 0x0000005000017945 */ /* 0x000fe40003800000 */
[----:B------:R-:W-:-:S05]  /*6f40*/  IMAD R53, R53, R15, R12 ;  /* 0x0000000f35357224 */ /* 0x000fca00078e020c */
[----:B------:R0:W-:Y:S05]  /*6f50*/  @P4 STG.E desc[UR14][R186.64+0x200], R53 ;  /* 0x00020035ba004986 */ /* 0x0001ea000c10190e */
[----:B------:R-:W-:Y:S05]  /*6f60*/  @!P2 BRA `(.L_x_181) ;  /* 0x000000000004a947 */ /* 0x000fea0003800000 */
[----:B------:R0:W5:Y:S02]  /*6f70*/  LDG.E.LTC128B R17, desc[UR14][R114.64+0x220] ;  /* 0x0002200e72117981 */ /* 0x000164000c1e1920 */
.L_x_181:
[----:B------:R-:W-:Y:S05]  /*6f80*/  BSYNC B1 ;  /* 0x0000000000017941 */ /* 0x000fea0003800000 */
.L_x_180:
[----:B---3-5:R-:W-:Y:S01]  /*6f90*/  IMAD R5, R17, R14, RZ ;  /* 0x0000000e11057224 */ /* 0x028fe200078e02ff */
[----:B------:R-:W-:Y:S01]  /*6fa0*/  ISETP.GT.AND P4, PT, R11, 0x39, P1 ;  /* 0x000000390b00780c */ /* 0x000fe20000f84270 */
[----:B------:R-:W-:Y:S02]  /*6fb0*/  BSSY B1, `(.L_x_182) ;  /* 0x0000005000017945 */ /* 0x000fe40003800000 */
[----:B------:R-:W-:-:S05]  /*6fc0*/  IMAD R5, R54, R15, R5 ;  /* 0x0000000f36057224 */ /* 0x000fca00078e0205 */
[----:B------:R3:W-:Y:S05]  /*6fd0*/  @P2 STG.E desc[UR14][R188.64+0x220], R5 ;  /* 0x00022005bc002986 */ /* 0x0007ea000c10190e */
[----:B------:R-:W-:Y:S05]  /*6fe0*/  @!P4 BRA `(.L_x_183) ;  /* 0x000000000004c947 */ /* 0x000fea0003800000 */
[----:B------:R0:W5:Y:S02]  /*6ff0*/  LDG.E.LTC128B R17, desc[UR14][R116.64+0x220] ;  /* 0x0002200e74117981 */ /* 0x000164000c1e1920 */
.L_x_183:
[----:B------:R-:W-:Y:S05]  /*7000*/  BSYNC B1 ;  /* 0x0000000000017941 */ /* 0x000fea0003800000 */
.L_x_182:
[----:B-----5:R-:W-:Y:S01]  /*7010*/  IMAD R12, R17, R14, RZ ;  /* 0x0000000e110c7224 */ /* 0x020fe200078e02ff */
[----:B------:R-:W-:Y:S01]  /*7020*/  ISETP.GT.AND P2, PT, R11, 0x40, P0 ;  /* 0x000000400b00780c */ /* 0x000fe20000744270 */
[----:B------:R-:W-:Y:S02]  /*7030*/  BSSY B1, `(.L_x_184) ;  /* 0x0000005000017945 */ /* 0x000fe40003800000 */
[----:B------:R-:W-:-:S05]  /*7040*/  IMAD R55, R55, R15, R12 ;  /* 0x0000000f37377224 */ /* 0x000fca00078e020c */
[----:B------:R0:W-:Y:S05]  /*7050*/  @P4 STG.E desc[UR14][R186.64+0x220], R55 ;  /* 0x00022037ba004986 */ /* 0x0001ea000c10190e */
[----:B------:R-:W-:Y:S05]  /*7060*/  @!P2 BRA `(.L_x_185) ;  /* 0x000000000004a947 */ /* 0x000fea0003800000 */
[----:B------:R0:W5:Y:S02]  /*7070*/  LDG.E.LTC128B R17, desc[UR14][R118.64+0x200] ;  /* 0x0002000e76117981 */ /* 0x000164000c1e1920 */
.L_x_185:
[----:B------:R-:W-:Y:S05]  /*7080*/  BSYNC B1 ;  /* 0x0000000000017941 */ /* 0x000fea0003800000 */
.L_x_184:
[----:B---3-5:R-:W-:Y:S01]  /*7090*/  IMAD R5, R17, R14, RZ ;  /* 0x0000000e11057224 */ /* 0x028fe200078e02ff */
[----:B------:R-:W-:Y:S01]  /*70a0*/  ISETP.GT.AND P4, PT, R11, 0x41, P0 ;  /* 0x000000410b00780c */ /* 0x000fe20000784270 */
[----:B------:R-:W-:Y:S02]  /*70b0*/  BSSY B1, `(.L_x_186) ;  /* 0x0000005000017945 */ /* 0x000fe40003800000 */
[----:B------:R-:W-:-:S05]  /*70c0*/  IMAD R5, R56, R15, R5 ;  /* 0x0000000f38057224 */ /* 0x000fca00078e0205 */
[----:B------:R3:W-:Y:S05]  /*70d0*/  @P2 STG.E desc[UR14][R192.64+0x200], R5 ;  /* 0x00020005c0002986 */ /* 0x0007ea000c10190e */
[----:B------:R-:W-:Y:S05]  /*70e0*/  @!P4 BRA `(.L_x_187) ;  /* 0x000000000004c947 */ /* 0x000fea0003800000 */
[----:B------:R0:W5:Y:S02]  /*70f0*/  LDG.E.LTC128B R17, desc[UR14][R120.64+0x200] ;  /* 0x0002000e78117981 */ /* 0x000164000c1e1920 */
.L_x_187:
[----:B------:R-:W-:Y:S05]  /*7100*/  BSYNC B1 ;  /* 0x0000000000017941 */ /* 0x000fea0003800000 */
.L_x_186:
[----:B-----5:R-:W-:Y:S01]  /*7110*/  IMAD R12, R17, R14, RZ ;  /* 0x0000000e110c7224 */ /* 0x020fe200078e02ff */
[----:B------:R-:W-:Y:S01]  /*7120*/  ISETP.GT.AND P2, PT, R11, 0x40, P1 ;  /* 0x000000400b00780c */ /* 0x000fe20000f44270 */
[----:B------:R-:W-:Y:S02]  /*7130*/  BSSY B1, `(.L_x_188) ;  /* 0x0000005000017945 */ /* 0x000fe40003800000 */
[----:B------:R-:W-:-:S05]  /*7140*/  IMAD R57, R57, R15, R12 ;  /* 0x0000000f39397224 */ /* 0x000fca00078e020c */
[----:B------:R0:W-:Y:S05]  /*7150*/  @P4 STG.E desc[UR14][R190.64+0x200], R57 ;  /* 0x00020039be004986 */ /* 0x0001ea000c10190e */
[----:B------:R-:W-:Y:S05]  /*7160*/  @!P2 BRA `(.L_x_189) ;  /* 0x000000000004a947 */ /* 0x000fea0003800000 */
[----:B------:R0:W5:Y:S02]  /*7170*/  LDG.E.LTC128B R17, desc[UR14][R118.64+0x220] ;  /* 0x0002200e76117981 */ /* 0x000164000c1e1920 */
.L_x_189:
[----:B------:R-:W-:Y:S05]  /*7180*/  BSYNC B1 ;  /* 0x0000000000017941 */ /* 0x000fea0003800000 */
.L_x_188:
[----:B---3-5:R-:W-:Y:S01]  /*7190*/  IMAD R5, R17, R14, RZ ;  /* 0x0000000e11057224 */ /* 0x028fe200078e02ff */
[----:B------:R-:W-:Y:S01]  /*71a0*/  ISETP.GT.AND P4, PT, R11, 0x41, P1 ;  /* 0x000000410b00780c */ /* 0x000fe20000f84270 */
[----:B------:R-:W-:Y:S02]  /*71b0*/  BSSY B1, `(.L_x_190) ;  /* 0x0000005000017945 */ /* 0x000fe40003800000 */
[----:B------:R-:W-:-:S05]  /*71c0*/  IMAD R5, R58, R15, R5 ;  /* 0x0000000f3a057224 */ /* 0x000fca00078e0205 */
[----:B------:R3:W-:Y:S05]  /*71d0*/  @P2 STG.E desc[UR14][R192.64+0x220], R5 ;  /* 0x00022005c0002986 */ /* 0x0007ea000c10190e */
[----:B------:R-:W-:Y:S05]  /*71e0*/  @!P4 BRA `(.L_x_191) ;  /* 0x000000000004c947 */ /* 0x000fea0003800000 */
[----:B------:R0:W5:Y:S02]  /*71f0*/  LDG.E.LTC128B R17, desc[UR14][R120.64+0x220] ;  /* 0x0002200e78117981 */ /* 0x000164000c1e1920 */
.L_x_191:
[----:B------:R-:W-:Y:S05]  /*7200*/  BSYNC B1 ;  /* 0x0000000000017941 */ /* 0x000fea0003800000 */
.L_x_190:
[----:B-----5:R-:W-:Y:S01]  /*7210*/  IMAD R12, R17, R14, RZ ;  /* 0x0000000e110c7224 */ /* 0x020fe200078e02ff */
[----:B------:R-:W-:Y:S01]  /*7220*/  ISETP.GT.AND P2, PT, R11, 0x48, P0 ;  /* 0x000000480b00780c */ /* 0x000fe20000744270 */
[----:B------:R-:W-:Y:S02]  /*7230*/  BSSY B1, `(.L_x_192) ;  /* 0x0000005000017945 */ /* 0x000fe40003800000 */
[----:B------:R-:W-:-:S05]  /*7240*/  IMAD R59, R59, R15, R12 ;  /* 0x0000000f3b3b7224 */ /* 0x000fca00078e020c */
[----:B------:R0:W-:Y:S05]  /*7250*/  @P4 STG.E desc[UR14][R190.64+0x220], R59 ;  /* 0x0002203bbe004986 */ /* 0x0001ea000c10190e */
[----:B------:R-:W-:Y:S05]  /*7260*/  @!P2 BRA `(.L_x_193) ;  /* 0x000000000004a947 */ /* 0x000fea0003800000 */
[----:B------:R0:W5:Y:S02]  /*7270*/  LDG.E.LTC128B R17, desc[UR14][R122.64+0x200] ;  /* 0x0002000e7a117981 */ /* 0x000164000c1e1920 */
.L_x_193:
[----:B------:R-:W-:Y:S05]  /*7280*/  BSYNC B1 ;  /* 0x0000000000017941 */ /* 0x000fea0003800000 */
.L_x_192:
[----:B---3-5:R-:W-:Y:S01]  /*7290*/  IMAD R5, R17, R14, RZ ;  /* 0x0000000e11057224 */ /* 0x028fe200078e02ff */
[----:B------:R-:W-:Y:S01]  /*72a0*/  ISETP.GT.AND P4, PT, R11, 0x49, P0 ;  /* 0x000000490b00780c */ /* 0x000fe20000784270 */
[----:B------:R-:W-:Y:S02]  /*72b0*/  BSSY B1, `(.L_x_194) ;  /* 0x0000005000017945 */ /* 0x000fe40003800000 */
[----:B------:R-:W-:-:S05]  /*72c0*/  IMAD R5, R60, R15, R5 ;  /* 0x0000000f3c057224 */ /* 0x000fca00078e0205 */
[----:B------:R3:W-:Y:S05]  /*72d0*/  @P2 STG.E desc[UR14][R196.64+0x200], R5 ;  /* 0x00020005c4002986 */ /* 0x0007ea000c10190e */
[----:B------:R-:W-:Y:S05]  /*72e0*/  @!P4 BRA `(.L_x_195) ;  /* 0x000000000004c947 */ /* 0x000fea0003800000 */
[----:B------:R0:W5:Y:S02]  /*72f0*/  LDG.E.LTC128B R17, desc[UR14][R124.64+0x200] ;  /* 0x0002000e7c117981 */ /* 0x000164000c1e1920 */
.L_x_195:
[----:B------:R-:W-:Y:S05]  /*7300*/  BSYNC B1 ;  /* 0x0000000000017941 */ /* 0x000fea0003800000 */
.L_x_194:
[----:B-----5:R-:W-:Y:S01]  /*7310*/  IMAD R12, R17, R14, RZ ;  /* 0x0000000e110c7224 */ /* 0x020fe200078e02ff */
[----:B------:R-:W-:Y:S01]  /*7320*/  ISETP.GT.AND P2, PT, R11, 0x48, P1 ;  /* 0x000000480b00780c */ /* 0x000fe20000f44270 */
[----:B------:R-:W-:Y:S02]  /*7330*/  BSSY B1, `(.L_x_196) ;  /* 0x0000005000017945 */ /* 0x000fe40003800000 */
[----:B------:R-:W-:-:S05]  /*7340*/  IMAD R61, R61, R15, R12 ;  /* 0x0000000f3d3d7224 */ /* 0x000fca00078e020c */
[----:B------:R0:W-:Y:S05]  /*7350*/  @P4 STG.E desc[UR14][R194.64+0x200], R61 ;  /* 0x0002003dc2004986 */ /* 0x0001ea000c10190e */
[----:B------:R-:W-:Y:S05]  /*7360*/  @!P2 BRA `(.L_x_197) ;  /* 0x000000000004a947 */ /* 0x000fea0003800000 */
[----:B------:R0:W5:Y:S02]  /*7370*/  LDG.E.LTC128B R17, desc[UR14][R122.64+0x220] ;  /* 0x0002200e7a117981 */ /* 0x000164000c1e1920 */
.L_x_197:
[----:B------:R-:W-:Y:S05]  /*7380*/  BSYNC B1 ;  /* 0x0000000000017941 */ /* 0x000fea0003800000 */
.L_x_196:
[----:B---3-5:R-:W-:Y:S01]  /*7390*/  IMAD R5, R17, R14, RZ ;  /* 0x0000000e11057224 */ /* 0x028fe200078e02ff */
[----:B------:R-:W-:Y:S01]  /*73a0*/  ISETP.GT.AND P4, PT, R11, 0x49, P1 ;  /* 0x000000490b00780c */ /* 0x000fe20000f84270 */
[----:B------:R-:W-:Y:S02]  /*73b0*/  BSSY B1, `(.L_x_198) ;  /* 0x0000005000017945 */ /* 0x000fe40003800000 */
[----:B------:R-:W-:-:S05]  /*73c0*/  IMAD R5, R62, R15, R5 ;  /* 0x0000000f3e057224 */ /* 0x000fca00078e0205 */
[----:B------:R3:W-:Y:S05]  /*73d0*/  @P2 STG.E desc[UR14][R196.64+0x220], R5 ;  /* 0x00022005c4002986 */ /* 0x0007ea000c10190e */
[----:B------:R-:W-:Y:S05]  /*73e0*/  @!P4 BRA `(.L_x_199) ;  /* 0x000000000004c947 */ /* 0x000fea0003800000 */
[----:B------:R0:W5:Y:S02]  /*73f0*/  LDG.E.LTC128B R17, desc[UR14][R124.64+0x220] ;  /* 0x0002200e7c117981 */ /* 0x000164000c1e1920 */
.L_x_199:
[----:B------:R-:W-:Y:S05]  /*7400*/  BSYNC B1 ;  /* 0x0000000000017941 */ /* 0x000fea0003800000 */
.L_x_198:
[----:B-----5:R-:W-:Y:S01]  /*7410*/  IMAD R12, R17, R14, RZ ;  /* 0x0000000e110c7224 */ /* 0x020fe200078e02ff */
[----:B------:R-:W-:Y:S01]  /*7420*/  ISETP.GT.AND P2, PT, R11, 0x50, P0 ;  /* 0x000000500b00780c */ /* 0x000fe20000744270 */
[----:B------:R-:W-:Y:S02]  /*7430*/  BSSY B1, `(.L_x_200) ;  /* 0x0000005000017945 */ /* 0x000fe40003800000 */
[----:B------:R-:W-:-:S05]  /*7440*/  IMAD R63, R63, R15, R12 ;  /* 0x0000000f3f3f7224 */ /* 0x000fca00078e020c */
[----:B------:R0:W-:Y:S05]  /*7450*/  @P4 STG.E desc[UR14][R194.64+0x220], R63 ;  /* 0x0002203fc2004986 */ /* 0x0001ea000c10190e */
[----:B------:R-:W-:Y:S05]  /*7460*/  @!P2 BRA `(.L_x_201) ;  /* 0x000000000004a947 */ /* 0x000fea0003800000 */
[----:B------:R0:W5:Y:S02]  /*7470*/  LDG.E.LTC128B R17, desc[UR14][R126.64+0x200] ;  /* 0x0002000e7e117981 */ /* 0x000164000c1e1920 */
.L_x_201:
[----:B------:R-:W-:Y:S05]  /*7480*/  BSYNC B1 ;  /* 0x0000000000017941 */ /* 0x000fea0003800000 */
.L_x_200:
[----:B---3-5:R-:W-:Y:S01]  /*7490*/  IMAD R5, R17, R14, RZ ;  /* 0x0000000e11057224 */ /* 0x028fe200078e02ff */
[----:B------:R-:W-:Y:S01]  /*74a0*/  ISETP.GT.AND P4, PT, R11, 0x51, P0 ;  /* 0x000000510b00780c */ /* 0x000fe20000784270 */
[----:B------:R-:W-:Y:S02]  /*74b0*/  BSSY B1, `(.L_x_202) ;  /* 0x0000005000017945 */ /* 0x000fe40003800000 */
[----:B------:R-:W-:-:S05]  /*74c0*/  IMAD R5, R64, R15, R5 ;  /* 0x0000000f40057224 */ /* 0x000fca00078e0205 */
[----:B------:R3:W-:Y:S05]  /*74d0*/  @P2 STG.E desc[UR14][R200.64+0x200], R5 ;  /* 0x00020005c8002986 */ /* 0x0007ea000c10190e */
[----:B------:R-:W-:Y:S05]  /*74e0*/  @!P4 BRA `(.L_x_203) ;  /* 0x000000000004c947 */ /* 0x000fea0003800000 */
[----:B------:R0:W5:Y:S02]  /*74f0*/  LDG.E.LTC128B R17, desc[UR14][R128.64+0x200] ;  /* 0x0002000e80117981 */ /* 0x000164000c1e1920 */
.L_x_203:
[----:B------:R-:W-:Y:S05]  /*7500*/  BSYNC B1 ;  /* 0x0000000000017941 */ /* 0x000fea0003800000 */
.L_x_202:
[----:B-----5:R-:W-:Y:S01]  /*7510*/  IMAD R12, R17, R14, RZ ;  /* 0x0000000e110c7224 */ /* 0x020fe200078e02ff */
[----:B------:R-:W-:Y:S01]  /*7520*/  ISETP.GT.AND P2, PT, R11, 0x50, P1 ;  /* 0x000000500b00780c */ /* 0x000fe20000f44270 */
[----:B------:R-:W-:Y:S02]  /*7530*/  BSSY B1, `(.L_x_204) ;  /* 0x0000005000017945 */ /* 0x000fe40003800000 */
[----:B------:R-:W-:-:S05]  /*7540*/  IMAD R65, R65, R15, R12 ;  /* 0x0000000f41417224 */ /* 0x000fca00078e020c */
[----:B------:R0:W-:Y:S05]  /*7550*/  @P4 STG.E desc[UR14][R198.64+0x200], R65 ;  /* 0x00020041c6004986 */ /* 0x0001ea000c10190e */
[----:B------:R-:W-:Y:S05]  /*7560*/  @!P2 BRA `(.L_x_205) ;  /* 0x000000000004a947 */ /* 0x000fea0003800000 */
[----:B------:R0:W5:Y:S02]  /*7570*/  LDG.E.LTC128B R17, desc[UR14][R126.64+0x220] ;  /* 0x0002200e7e117981 */ /* 0x000164000c1e1920 */
.L_x_205:
[----:B------:R-:W-:Y:S05]  /*7580*/  BSYNC B1 ;  /* 0x0000000000017941 */ /* 0x000fea0003800000 */
.L_x_204:
[----:B---3-5:R-:W-:Y:S01]  /*7590*/  IMAD R5, R17, R14, RZ ;  /* 0x0000000e11057224 */ /* 0x028fe200078e02ff */
[----:B------:R-:W-:Y:S01]  /*75a0*/  ISETP.GT.AND P4, PT, R11, 0x51, P1 ;  /* 0x000000510b00780c */ /* 0x000fe20000f84270 */
[----:B------:R-:W-:Y:S02]  /*75b0*/  BSSY B1, `(.L_x_206) ;  /* 0x0000005000017945 */ /* 0x000fe40003800000 */
[----:B------:R-:W-:-:S05]  /*75c0*/  IMAD R5, R66, R15, R5 ;  /* 0x0000000f42057224 */ /* 0x000fca00078e0205 */
[----:B------:R3:W-:Y:S05]  /*75d0*/  @P2 STG.E desc[UR14][R200.64+0x220], R5 ;  /* 0x00022005c8002986 */ /* 0x0007ea000c10190e */
[----:B------:R-:W-:Y:S05]  /*75e0*/  @!P4 BRA `(.L_x_207) ;  /* 0x000000000004c947 */ /* 0x000fea0003800000 */
[----:B------:R0:W5:Y:S02]  /*75f0*/  LDG.E.LTC128B R17, desc[UR14][R128.64+0x220] ;  /* 0x0002200e80117981 */ /* 0x000164000c1e1920 */
.L_x_207:
[----:B------:R-:W-:Y:S05]  /*7600*/  BSYNC B1 ;  /* 0x0000000000017941 */ /* 0x000fea0003800000 */
.L_x_206:
[----:B-----5:R-:W-:Y:S01]  /*7610*/  IMAD R12, R17, R14, RZ ;  /* 0x0000000e110c7224 */ /* 0x020fe200078e02ff */
[----:B------:R-:W-:Y:S01]  /*7620*/  ISETP.GT.AND P2, PT, R11, 0x58, P0 ;  /* 0x000000580b00780c */ /* 0x000fe20000744270 */
[----:B------:R-:W-:Y:S02]  /*7630*/  BSSY B1, `(.L_x_208) ;  /* 0x0000005000017945 */ /* 0x000fe40003800000 */
[----:B------:R-:W-:-:S05]  /*7640*/  IMAD R67, R67, R15, R12 ;  /* 0x0000000f43437224 */ /* 0x000fca00078e020c */
[----:B------:R0:W-:Y:S05]  /*7650*/  @P4 STG.E desc[UR14][R198.64+0x220], R67 ;  /* 0x00022043c6004986 */ /* 0x0001ea000c10190e */
[----:B------:R-:W-:Y:S05]  /*7660*/  @!P2 BRA `(.L_x_209) ;  /* 0x000000000004a947 */ /* 0x000fea0003800000 */
[----:B------:R0:W5:Y:S02]  /*7670*/  LDG.E.LTC128B R17, desc[UR14][R130.64+0x200] ;  /* 0x0002000e82117981 */ /* 0x000164000c1e1920 */
.L_x_209:
[----:B------:R-:W-:Y:S05]  /*7680*/  BSYNC B1 ;  /* 0x0000000000017941 */ /* 0x000fea0003800000 */
.L_x_208:
[----:B---3-5:R-:W-:Y:S01]  /*7690*/  IMAD R5, R17, R14, RZ ;  /* 0x0000000e11057224 */ /* 0x028fe200078e02ff */
[----:B------:R-:W-:Y:S01]  /*76a0*/  ISETP.GT.AND P4, PT, R11, 0x59, P0 ;  /* 0x000000590b00780c */ /* 0x000fe20000784270 */
[----:B------:R-:W-:Y:S02]  /*76b0*/  BSSY B1, `(.L_x_210) ;  /* 0x0000005000017945 */ /* 0x000fe40003800000 */
[----:B------:R-:W-:-:S05]  /*76c0*/  IMAD R5, R68, R15, R5 ;  /* 0x0000000f44057224 */ /* 0x000fca00078e0205 */
[----:B------:R3:W-:Y:S05]  /*76d0*/  @P2 STG.E desc[UR14][R202.64+0x200], R5 ;  /* 0x00020005ca002986 */ /* 0x0007ea000c10190e */
[----:B------:R-:W-:Y:S05]  /*76e0*/  @!P4 BRA `(.L_x_211) ;  /* 0x000000000004c947 */ /* 0x000fea0003800000 */
[----:B------:R0:W5:Y:S02]  /*76f0*/  LDG.E.LTC128B R17, desc[UR14][R132.64+0x200] ;  /* 0x0002000e84117981 */ /* 0x000164000c1e1920 */
.L_x_211:
[----:B------:R-:W-:Y:S05]  /*7700*/  BSYNC B1 ;  /* 0x0000000000017941 */ /* 0x000fea0003800000 */
.L_x_210:
[----:B-----5:R-:W-:Y:S01]  /*7710*/  IMAD R12, R17, R14, RZ ;  /* 0x0000000e110c7224 */ /* 0x020fe200078e02ff */
[----:B------:R-:W-:Y:S01]  /*7720*/  ISETP.GT.AND P2, PT, R11, 0x58, P1 ;  /* 0x000000580b00780c */ /* 0x000fe20000f44270 */
[----:B------:R-:W-:Y:S02]  /*7730*/  BSSY B1, `(.L_x_212) ;  /* 0x0000005000017945 */ /* 0x000fe40003800000 */
[----:B------:R-:W-:-:S05]  /*7740*/  IMAD R69, R69, R15, R12 ;  /* 0x0000000f45457224 */ /* 0x000fca00078e020c */
[----:B------:R0:W-:Y:S05]  /*7750*/  @P4 STG.E desc[UR14][R204.64+0x200], R69 ;  /* 0x00020045cc004986 */ /* 0x0001ea000c10190e */
[----:B------:R-:W-:Y:S05]  /*7760*/  @!P2 BRA `(.L_x_213) ;  /* 0x000000000004a947 */ /* 0x000fea0003800000 */
[----:B------:R0:W5:Y:S02]  /*7770*/  LDG.E.LTC128B R17, desc[UR14][R130.64+0x220] ;  /* 0x0002200e82117981 */ /* 0x000164000c1e1920 */
.L_x_213:
[----:B------:R-:W-:Y:S05]  /*7780*/  BSYNC B1 ;  /* 0x0000000000017941 */ /* 0x000fea0003800000 */
.L_x_212:
[----:B---3-5:R-:W-:Y:S01]  /*7790*/  IMAD R5, R17, R14, RZ ;  /* 0x0000000e11057224 */ /* 0x028fe200078e02ff */
[----:B------:R-:W-:Y:S01]  /*77a0*/  ISETP.GT.AND P4, PT, R11, 0x59, P1 ;  /* 0x000000590b00780c */ /* 0x000fe20000f84270 */
[----:B------:R-:W-:Y:S02]  /*77b0*/  BSSY B1, `(.L_x_214) ;  /* 0x0000005000017945 */ /* 0x000fe40003800000 */
[----:B------:R-:W-:-:S05]  /*77c0*/  IMAD R5, R70, R15, R5 ;  /* 0x0000000f46057224 */ /* 0x000fca00078e0205 */
[----:B------:R3:W-:Y:S05]  /*77d0*/  @P2 STG.E desc[UR14][R202.64+0x220], R5 ;  /* 0x00022005ca002986 */ /* 0x0007ea000c10190e */
[----:B------:R-:W-:Y:S05]  /*77e0*/  @!P4 BRA `(.L_x_215) ;  /* 0x000000000004c947 */ /* 0x000fea0003800000 */
[----:B------:R0:W5:Y:S02]  /*77f0*/  LDG.E.LTC128B R17, desc[UR14][R132.64+0x220] ;  /* 0x0002200e84117981 */ /* 0x000164000c1e1920 */
.L_x_215:
[----:B------:R-:W-:Y:S05]  /*7800*/  BSYNC B1 ;  /* 0x0000000000017941 */ /* 0x000fea0003800000 */
.L_x_214:
[----:B-----5:R-:W-:Y:S01]  /*7810*/  IMAD R12, R17, R14, RZ ;  /* 0x0000000e110c7224 */ /* 0x020fe200078e02ff */
[----:B------:R-:W-:Y:S01]  /*7820*/  ISETP.GT.AND P2, PT, R11, 0x60, P0 ;  /* 0x000000600b00780c */ /* 0x000fe20000744270 */
[----:B------:R-:W-:Y:S02]  /*7830*/  BSSY B1, `(.L_x_216) ;  /* 0x0000005000017945 */ /* 0x000fe40003800000 */
[----:B------:R-:W-:-:S05]  /*7840*/  IMAD R71, R71, R15, R12 ;  /* 0x0000000f47477224 */ /* 0x000fca00078e020c */
[----:B------:R0:W-:Y:S05]  /*7850*/  @P4 STG.E desc[UR14][R204.64+0x220], R71 ;  /* 0x00022047cc004986 */ /* 0x0001ea000c10190e */
[----:B------:R-:W-:Y:S05]  /*7860*/  @!P2 BRA `(.L_x_217) ;  /* 0x000000000004a947 */ /* 0x000fea0003800000 */
[----:B------:R0:W5:Y:S02]  /*7870*/  LDG.E.LTC128B R17, desc[UR14][R134.64+0x200] ;  /* 0x0002000e86117981 */ /* 0x000164000c1e1920 */
.L_x_217:
[----:B------:R-:W-:Y:S05]  /*7880*/  BSYNC B1 ;  /* 0x0000000000017941 */ /* 0x000fea0003800000 */
.L_x_216:
[----:B---3-5:R-:W-:Y:S01]  /*7890*/  IMAD R5, R17, R14, RZ ;  /* 0x0000000e11057224 */ /* 0x028fe200078e02ff */
[----:B------:R-:W-:Y:S01]  /*78a0*/  ISETP.GT.AND P4, PT, R11, 0x61, P0 ;  /* 0x000000610b00780c */ /* 0x000fe20000784270 */
[----:B------:R-:W-:Y:S02]  /*78b0*/  BSSY B1, `(.L_x_218) ;  /* 0x0000005000017945 */ /* 0x000fe40003800000 */
[----:B------:R-:W-:-:S05]  /*78c0*/  IMAD R5, R72, R15, R5 ;  /* 0x0000000f48057224 */ /* 0x000fca00078e0205 */
[----:B------:R3:W-:Y:S05]  /*78d0*/  @P2 STG.E desc[UR14][R206.64+0x200], R5 ;  /* 0x00020005ce002986 */ /* 0x0007ea000c10190e */
[----:B------:R-:W-:Y:S05]  /*78e0*/  @!P4 BRA `(.L_x_219) ;  /* 0x000000000004c947 */ /* 0x000fea0003800000 */
[----:B------:R0:W5:Y:S02]  /*78f0*/  LDG.E.LTC128B R17, desc[UR14][R136.64+0x200] ;  /* 0x0002000e88117981 */ /* 0x000164000c1e1920 */
.L_x_219:
[----:B------:R-:W-:Y:S05]  /*7900*/  BSYNC B1 ;  /* 0x0000000000017941 */ /* 0x000fea0003800000 */
.L_x_218:
[----:B-----5:R-:W-:Y:S01]  /*7910*/  IMAD R12, R17, R14, RZ ;  /* 0x0000000e110c7224 */ /* 0x020fe200078e02ff */
[----:B------:R-:W-:Y:S01]  /*7920*/  ISETP.GT.AND P2, PT, R11, 0x60, P1 ;  /* 0x000000600b00780c */ /* 0x000fe20000f44270 */
[----:B------:R-:W-:Y:S02]  /*7930*/  BSSY B1, `(.L_x_220) ;  /* 0x0000005000017945 */ /* 0x000fe40003800000 */
[----:B------:R-:W-:-:S05]  /*7940*/  IMAD R73, R73, R15, R12 ;  /* 0x0000000f49497224 */ /* 0x000fca00078e020c */
[----:B------:R0:W-:Y:S05]  /*7950*/  @P4 STG.E desc[UR14][R208.64+0x200], R73 ;  /* 0x00020049d0004986 */ /* 0x0001ea000c10190e */
[----:B------:R-:W-:Y:S05]  /*7960*/  @!P2 BRA `(.L_x_221) ;  /* 0x000000000004a947 */ /* 0x000fea0003800000 */
[----:B------:R0:W5:Y:S02]  /*7970*/  LDG.E.LTC128B R17, desc[UR14][R134.64+0x220] ;  /* 0x0002200e86117981 */ /* 0x000164000c1e1920 */
.L_x_221:
[----:B------:R-:W-:Y:S05]  /*7980*/  BSYNC B1 ;  /* 0x0000000000017941 */ /* 0x000fea0003800000 */
.L_x_220:
[----:B---3-5:R-:W-:Y:S01]  /*7990*/  IMAD R5, R17, R14, RZ ;  /* 0x0000000e11057224 */ /* 0x028fe200078e02ff */
[----:B------:R-:W-:Y:S01]  /*79a0*/  ISETP.GT.AND P4, PT, R11, 0x61, P1 ;  /* 0x000000610b00780c */ /* 0x000fe20000f84270 */
[----:B------:R-:W-:Y:S02]  /*79b0*/  BSSY B1, `(.L_x_222) ;  /* 0x0000005000017945 */ /* 0x000fe40003800000 */
[----:B------:R-:W-:-:S05]  /*79c0*/  IMAD R5, R74, R15, R5 ;  /* 0x0000000f4a057224 */ /* 0x000fca00078e0205 */
[----:B------:R3:W-:Y:S05]  /*79d0*/  @P2 STG.E desc[UR14][R206.64+0x220], R5 ;  /* 0x00022005ce002986 */ /* 0x0007ea000c10190e */
[----:B------:R-:W-:Y:S05]  /*79e0*/  @!P4 BRA `(.L_x_223) ;  /* 0x000000000004c947 */ /* 0x000fea0003800000 */
[----:B------:R0:W5:Y:S02]  /*79f0*/  LDG.E.LTC128B R17, desc[UR14][R136.64+0x220] ;  /* 0x0002200e88117981 */ /* 0x000164000c1e1920 */
.L_x_223:
[----:B------:R-:W-:Y:S05]  /*7a00*/  BSYNC B1 ;  /* 0x0000000000017941 */ /* 0x000fea0003800000 */
.L_x_222:
[----:B-----5:R-:W-:Y:S01]  /*7a10*/  IMAD R12, R17, R14, RZ ;  /* 0x0000000e110c7224 */ /* 0x020fe200078e02ff */
[----:B------:R-:W-:Y:S01]  /*7a20*/  ISETP.GT.AND P2, PT, R11, 0x68, P0 ;  /* 0x000000680b00780c */ /* 0x000fe20000744270 */
[----:B------:R-:W-:Y:S02]  /*7a30*/  BSSY B1, `(.L_x_224) ;  /* 0x0000005000017945 */ /* 0x000fe40003800000 */
[----:B------:R-:W-:-:S05]  /*7a40*/  IMAD R75, R75, R15, R12 ;  /* 0x0000000f4b4b7224 */ /* 0x000fca00078e020c */
[----:B------:R0:W-:Y:S05]  /*7a50*/  @P4 STG.E desc[UR14][R208.64+0x220], R75 ;  /* 0x0002204bd0004986 */ /* 0x0001ea000c10190e */
[----:B------:R-:W-:Y:S05]  /*7a60*/  @!P2 BRA `(.L_x_225) ;  /* 0x000000000004a947 */ /* 0x000fea0003800000 */
[----:B------:R0:W5:Y:S02]  /*7a70*/  LDG.E.LTC128B R17, desc[UR14][R138.64+0x200] ;  /* 0x0002000e8a117981 */ /* 0x000164000c1e1920 */
.L_x_225:
[----:B------:R-:W-:Y:S05]  /*7a80*/  BSYNC B1 ;  /* 0x0000000000017941 */ /* 0x000fea0003800000 */
.L_x_224:
[----:B---3-5:R-:W-:Y:S01]  /*7a90*/  IMAD R5, R17, R14, RZ ;  /* 0x0000000e11057224 */ /* 0x028fe200078e02ff */
[----:B------:R-:W-:Y:S01]  /*7aa0*/  ISETP.GT.AND P4, PT, R11, 0x69, P0 ;  /* 0x000000690b00780c */ /* 0x000fe20000784270 */
[----:B------:R-:W-:Y:S02]  /*7ab0*/  BSSY B1, `(.L_x_226) ;  /* 0x0000005000017945 */ /* 0x000fe40003800000 */
[----:B------:R-:W-:-:S05]  /*7ac0*/  IMAD R5, R76, R15, R5 ;  /* 0x0000000f4c057224 */ /* 0x000fca00078e0205 */
[----:B------:R3:W-:Y:S05]  /*7ad0*/  @P2 STG.E desc[UR14][R210.64+0x200], R5 ;  /* 0x00020005d2002986 */ /* 0x0007ea000c10190e */
[----:B------:R-:W-:Y:S05]  /*7ae0*/  @!P4 BRA `(.L_x_227) ;  /* 0x000000000004c947 */ /* 0x000fea0003800000 */
[----:B------:R0:W5:Y:S02]  /*7af0*/  LDG.E.LTC128B R17, desc[UR14][R140.64+0x200] ;  /* 0x0002000e8c117981 */ /* 0x000164000c1e1920 */
.L_x_227:
[----:B------:R-:W-:Y:S05]  /*7b00*/  BSYNC B1 ;  /* 0x0000000000017941 */ /* 0x000fea0003800000 */
.L_x_226:
[----:B-----5:R-:W-:Y:S01]  /*7b10*/  IMAD R12, R17, R14, RZ ;  /* 0x0000000e110c7224 */ /* 0x020fe200078e02ff */
[----:B------:R-:W-:Y:S01]  /*7b20*/  ISETP.GT.AND P2, PT, R11, 0x68, P1 ;  /* 0x000000680b00780c */ /* 0x000fe20000f44270 */
[----:B------:R-:W-:Y:S02]  /*7b30*/  BSSY B1, `(.L_x_228) ;  /* 0x0000005000017945 */ /* 0x000fe40003800000 */
[----:B------:R-:W-:-:S05]  /*7b40*/  IMAD R77, R77, R15, R12 ;  /* 0x0000000f4d4d7224 */ /* 0x000fca00078e020c */
[----:B------:R0:W-:Y:S05]  /*7b50*/  @P4 STG.E desc[UR14][R212.64+0x200], R77 ;  /* 0x0002004dd4004986 */ /* 0x0001ea000c10190e */
[----:B------:R-:W-:Y:S05]  /*7b60*/  @!P2 BRA `(.L_x_229) ;  /* 0x000000000004a947 */ /* 0x000fea0003800000 */
[----:B------:R0:W5:Y:S02]  /*7b70*/  LDG.E.LTC128B R17, desc[UR14][R138.64+0x220] ;  /* 0x0002200e8a117981 */ /* 0x000164000c1e1920 */
.L_x_229:
[----:B------:R-:W-:Y:S05]  /*7b80*/  BSYNC B1 ;  /* 0x0000000000017941 */ /* 0x000fea0003800000 */
.L_x_228:
[----:B---3-5:R-:W-:Y:S01]  /*7b90*/  IMAD R5, R17, R14, RZ ;  /* 0x0000000e11057224 */ /* 0x028fe200078e02ff */
[----:B------:R-:W-:Y:S01]  /*7ba0*/  ISETP.GT.AND P4, PT, R11, 0x69, P1 ;  /* 0x000000690b00780c */ /* 0x000fe20000f84270 */
[----:B------:R-:W-:Y:S02]  /*7bb0*/  BSSY B1, `(.L_x_230) ;  /* 0x0000005000017945 */ /* 0x000fe40003800000 */
[----:B------:R-:W-:-:S05]  /*7bc0*/  IMAD R5, R78, R15, R5 ;  /* 0x0000000f4e057224 */ /* 0x000fca00078e0205 */
[----:B------:R3:W-:Y:S05]  /*7bd0*/  @P2 STG.E desc[UR14][R210.64+0x220], R5 ;  /* 0x00022005d2002986 */ /* 0x0007ea000c10190e */
[----:B------:R-:W-:Y:S05]  /*7be0*/  @!P4 BRA `(.L_x_231) ;  /* 0x000000000004c947 */ /* 0x000fea0003800000 */
[----:B------:R0:W5:Y:S02]  /*7bf0*/  LDG.E.LTC128B R17, desc[UR14][R140.64+0x220] ;  /* 0x0002200e8c117981 */ /* 0x000164000c1e1920 */
.L_x_231:
[----:B------:R-:W-:Y:S05]  /*7c00*/  BSYNC B1 ;  /* 0x0000000000017941 */ /* 0x000fea0003800000 */
.L_x_230:
[----:B-----5:R-:W-:Y:S01]  /*7c10*/  IMAD R12, R17, R14, RZ ;  /* 0x0000000e110c7224 */ /* 0x020fe200078e02ff */
[----:B------:R-:W-:Y:S01]  /*7c20*/  ISETP.GT.AND P2, PT, R11, 0x70, P0 ;  /* 0x000000700b00780c */ /* 0x000fe20000744270 */
[----:B------:R-:W-:Y:S02]  /*7c30*/  BSSY B1, `(.L_x_232) ;  /* 0x0000005000017945 */ /* 0x000fe40003800000 */
[----:B------:R-:W-:-:S05]  /*7c40*/  IMAD R79, R79, R15, R12 ;  /* 0x0000000f4f4f7224 */ /* 0x000fca00078e020c */
[----:B------:R0:W-:Y:S05]  /*7c50*/  @P4 STG.E desc[UR14][R212.64+0x220], R79 ;  /* 0x0002204fd4004986 */ /* 0x0001ea000c10190e */
[----:B------:R-:W-:Y:S05]  /*7c60*/  @!P2 BRA `(.L_x_233) ;  /* 0x000000000004a947 */ /* 0x000fea0003800000 */
[----:B------:R0:W5:Y:S02]  /*7c70*/  LDG.E.LTC128B R17, desc[UR14][R142.64+0x200] ;  /* 0x0002000e8e117981 */ /* 0x000164000c1e1920 */
.L_x_233:
[----:B------:R-:W-:Y:S05]  /*7c80*/  BSYNC B1 ;  /* 0x0000000000017941 */ /* 0x000fea0003800000 */
.L_x_232:
[----:B---3-5:R-:W-:Y:S01]  /*7c90*/  IMAD R5, R17, R14, RZ ;  /* 0x0000000e11057224 */ /* 0x028fe200078e02ff */
[----:B------:R-:W-:Y:S01]  /*7ca0*/  ISETP.GT.AND P4, PT, R11, 0x71, P0 ;  /* 0x000000710b00780c */ /* 0x000fe20000784270 */
[----:B------:R-:W-:Y:S02]  /*7cb0*/  BSSY B1, `(.L_x_234) ;  /* 0x0000005000017945 */ /* 0x000fe40003800000 */
[----:B------:R-:W-:-:S05]  /*7cc0*/  IMAD R5, R80, R15, R5 ;  /* 0x0000000f50057224 */ /* 0x000fca00078e0205 */
[----:B------:R3:W-:Y:S05]  /*7cd0*/  @P2 STG.E desc[UR14][R214.64+0x200], R5 ;  /* 0x00020005d6002986 */ /* 0x0007ea000c10190e */
[----:B------:R-:W-:Y:S05]  /*7ce0*/  @!P4 BRA `(.L_x_235) ;  /* 0x000000000004c947 */ /* 0x000fea0003800000 */
[----:B------:R0:W5:Y:S02]  /*7cf0*/  LDG.E.LTC128B R17, desc[UR14][R144.64+0x200] ;  /* 0x0002000e90117981 */ /* 0x000164000c1e1920 */
.L_x_235:
[----:B------:R-:W-:Y:S05]  /*7d00*/  BSYNC B1 ;  /* 0x0000000000017941 */ /* 0x000fea0003800000 */
.L_x_234:
[----:B-----5:R-:W-:Y:S01]  /*7d10*/  IMAD R12, R17, R14, RZ ;  /* 0x0000000e110c7224 */ /* 0x020fe200078e02ff */
[----:B------:R-:W-:Y:S01]  /*7d20*/  ISETP.GT.AND P2, PT, R11, 0x70, P1 ;  /* 0x000000700b00780c */ /* 0x000fe20000f44270 */
[----:B------:R-:W-:Y:S02]  /*7d30*/  BSSY B1, `(.L_x_236) ;  /* 0x0000005000017945 */ /* 0x000fe40003800000 */
[----:B------:R-:W-:-:S05]  /*7d40*/  IMAD R81, R81, R15, R12 ;  /* 0x0000000f51517224 */ /* 0x000fca00078e020c */
[----:B------:R0:W-:Y:S05]  /*7d50*/  @P4 STG.E desc[UR14][R222.64+0x200], R81 ;  /* 0x00020051de004986 */ /* 0x0001ea000c10190e */
[----:B------:R-:W-:Y:S05]  /*7d60*/  @!P2 BRA `(.L_x_237) ;  /* 0x000000000004a947 */ /* 0x000fea0003800000 */
[----:B------:R0:W5:Y:S02]  /*7d70*/  LDG.E.LTC128B R17, desc[UR14][R142.64+0x220] ;  /* 0x0002200e8e117981 */ /* 0x000164000c1e1920 */
.L_x_237:
[----:B------:R-:W-:Y:S05]  /*7d80*/  BSYNC B1 ;  /* 0x0000000000017941 */ /* 0x000fea0003800000 */
.L_x_236:
[----:B---3-5:R-:W-:Y:S01]  /*7d90*/  IMAD R5, R17, R14, RZ ;  /* 0x0000000e11057224 */ /* 0x028fe200078e02ff */
[----:B------:R-:W-:Y:S01]  /*7da0*/  ISETP.GT.AND P4, PT, R11, 0x71, P1 ;  /* 0x000000710b00780c */ /* 0x000fe20000f84270 */
[----:B------:R-:W-:Y:S02]  /*7db0*/  BSSY B1, `(.L_x_238) ;  /* 0x0000005000017945 */ /* 0x000fe40003800000 */
[----:B------:R-:W-:-:S05]  /*7dc0*/  IMAD R5, R82, R15, R5 ;  /* 0x0000000f52057224 */ /* 0x000fca00078e0205 */
[----:B------:R3:W-:Y:S05]  /*7dd0*/  @P2 STG.E desc[UR14][R214.64+0x220], R5 ;  /* 0x00022005d6002986 */ /* 0x0007ea000c10190e */
[----:B------:R-:W-:Y:S05]  /*7de0*/  @!P4 BRA `(.L_x_239) ;  /* 0x000000000004c947 */ /* 0x000fea0003800000 */
[----:B------:R0:W5:Y:S02]  /*7df0*/  LDG.E.LTC128B R17, desc[UR14][R144.64+0x220] ;  /* 0x0002200e90117981 */ /* 0x000164000c1e1920 */
.L_x_239:
[----:B------:R-:W-:Y:S05]  /*7e00*/  BSYNC B1 ;  /* 0x0000000000017941 */ /* 0x000fea0003800000 */
.L_x_238:
[----:B-----5:R-:W-:Y:S01]  /*7e10*/  IMAD R12, R17, R14, RZ ;  /* 0x0000000e110c7224 */ /* 0x020fe200078e02ff */
[----:B------:R-:W-:Y:S01]  /*7e20*/  ISETP.GT.AND P2, PT, R11, 0x78, P0 ;  /* 0x000000780b00780c */ /* 0x000fe20000744270 */
[----:B------:R-:W-:Y:S02]  /*7e30*/  BSSY B1, `(.L_x_240) ;  /* 0x0000005000017945 */ /* 0x000fe40003800000 */
[----:B------:R-:W-:-:S05]  /*7e40*/  IMAD R83, R83, R15, R12 ;  /* 0x0000000f53537224 */ /* 0x000fca00078e020c */
[----:B------:R0:W-:Y:S05]  /*7e50*/  @P4 STG.E desc[UR14][R222.64+0x220], R83 ;  /* 0x00022053de004986 */ /* 0x0001ea000c10190e */
[----:B------:R-:W-:Y:S05]  /*7e60*/  @!P2 BRA `(.L_x_241) ;  /* 0x000000000004a947 */ /* 0x000fea0003800000 */
[----:B------:R0:W5:Y:S02]  /*7e70*/  LDG.E.LTC128B R17, desc[UR14][R20.64+0x200] ;  /* 0x0002000e14117981 */ /* 0x000164000c1e1920 */
.L_x_241:
[----:B------:R-:W-:Y:S05]  /*7e80*/  BSYNC B1 ;  /* 0x0000000000017941 */ /* 0x000fea0003800000 */
.L_x_240:
[----:B---3-5:R-:W-:Y:S01]  /*7e90*/  IMAD R5, R17, R14, RZ ;  /* 0x0000000e11057224 */ /* 0x028fe200078e02ff */
[----:B------:R-:W-:Y:S01]  /*7ea0*/  ISETP.GT.AND P0, PT, R11, 0x79, P0 ;  /* 0x000000790b00780c */ /* 0x000fe20000704270 */
[----:B------:R-:W-:Y:S02]  /*7eb0*/  BSSY B1, `(.L_x_242) ;  /* 0x0000005000017945 */ /* 0x000fe40003800000 */
[----:B------:R-:W-:-:S05]  /*7ec0*/  IMAD R5, R84, R15, R5 ;  /* 0x0000000f54057224 */ /* 0x000fca00078e0205 */
[----:B------:R3:W-:Y:S05]  /*7ed0*/  @P2 STG.E desc[UR14][R18.64+0x200], R5 ;  /* 0x0002000512002986 */ /* 0x0007ea000c10190e */
[----:B------:R-:W-:Y:S05]  /*7ee0*/  @!P0 BRA `(.L_x_243) ;  /* 0x0000000000048947 */ /* 0x000fea0003800000 */
[----:B------:R0:W5:Y:S02]  /*7ef0*/  LDG.E.LTC128B R17, desc[UR14][R8.64+0x200] ;  /* 0x0002000e08117981 */ /* 0x000164000c1e1920 */
.L_x_243:
[----:B------:R-:W-:Y:S05]  /*7f00*/  BSYNC B1 ;  /* 0x0000000000017941 */ /* 0x000fea0003800000 */
.L_x_242:
[----:B-----5:R-:W-:Y:S01]  /*7f10*/  IMAD R12, R17, R14, RZ ;  /* 0x0000000e110c7224 */ /* 0x020fe200078e02ff */
[----:B------:R-:W-:Y:S01]  /*7f20*/  ISETP.GT.AND P2, PT, R11, 0x78, P1 ;  /* 0x000000780b00780c */ /* 0x000fe20000f44270 */
[----:B------:R-:W-:Y:S02]  /*7f30*/  BSSY B1, `(.L_x_244) ;  /* 0x0000005000017945 */ /* 0x000fe40003800000 */
[----:B------:R-:W-:-:S05]  /*7f40*/  IMAD R85, R85, R15, R12 ;  /* 0x0000000f55557224 */ /* 0x000fca00078e020c */
[----:B------:R0:W-:Y:S05]  /*7f50*/  @P0 STG.E desc[UR14][R152.64+0x200], R85 ;  /* 0x0002005598000986 */ /* 0x0001ea000c10190e */
[----:B------:R-:W-:Y:S05]  /*7f60*/  @!P2 BRA `(.L_x_245) ;  /* 0x000000000004a947 */ /* 0x000fea0003800000 */
[----:B------:R0:W5:Y:S02]  /*7f70*/  LDG.E.LTC128B R17, desc[UR14][R20.64+0x220] ;  /* 0x0002200e14117981 */ /* 0x000164000c1e1920 */
.L_x_245:
[----:B------:R-:W-:Y:S05]  /*7f80*/  BSYNC B1 ;  /* 0x0000000000017941 */ /* 0x000fea0003800000 */
.L_x_244:
[----:B---3-5:R-:W-:Y:S01]  /*7f90*/  IMAD R5, R17, R14, RZ ;  /* 0x0000000e11057224 */ /* 0x028fe200078e02ff */
[----:B------:R-:W-:Y:S01]  /*7fa0*/  ISETP.GT.AND P1, PT, R11, 0x79, P1 ;  /* 0x000000790b00780c */ /* 0x000fe20000f24270 */
[----:B------:R-:W-:Y:S02]  /*7fb0*/  BSSY B1, `(.L_x_246) ;  /* 0x0000005000017945 */ /* 0x000fe40003800000 */
[----:B------:R-:W-:-:S05]  /*7fc0*/  IMAD R5, R86, R15, R5 ;  /* 0x0000000f56057224 */ /* 0x000fca00078e0205 */
[----:B------:R3:W-:Y:S05]  /*7fd0*/  @P2 STG.E desc[UR14][R18.64+0x220], R5 ;  /* 0x0002200512002986 */ /* 0x0007ea000c10190e */
[----:B------:R-:W-:Y:S05]  /*7fe0*/  @!P1 BRA `(.L_x_247) ;  /* 0x0000000000049947 */ /* 0x000fea0003800000 */
[----:B------:R0:W5:Y:S02]  /*7ff0*/  LDG.E.LTC128B R17, desc[UR14][R8.64+0x220] ;  /* 0x0002200e08117981 */ /* 0x000164000c1e1920 */
.L_x_247:
[----:B------:R-:W-:Y:S05]  /*8000*/  BSYNC B1 ;  /* 0x0000000000017941 */ /* 0x000fea0003800000 */
.L_x_246:
[----:B0----5:R-:W-:-:S04]  /*8010*/  IMAD R8, R17, R14, RZ ;  /* 0x0000000e11087224 */ /* 0x021fc800078e02ff */
[----:B------:R-:W-:Y:S01]  /*8020*/  IMAD R87, R87, R15, R8 ;  /* 0x0000000f57577224 */ /* 0x000fe200078e0208 */
[----:B------:R-:W-:Y:S06]  /*8030*/  @!P1 BRA `(.L_x_248) ;  /* 0x0000001c00209947 */ /* 0x000fec0003800000 */
[----:B------:R0:W-:Y:S01]  /*8040*/  STG.E desc[UR14][R152.64+0x220], R87 ;  /* 0x0002205798007986 */ /* 0x0001e2000c10190e */
[----:B------:R-:W-:Y:S05]  /*8050*/  BRA `(.L_x_248) ;  /* 0x0000001c00187947 */ /* 0x000fea0003800000 */
.L_x_23:
[----:B------:R-:W-:Y:S01]  /*8060*/  ULDC.64 UR8, c[0x0][0x6c0] ;  /* 0x0001b00000087ab9 */ /* 0x000fe20000000a00 */
[----:B------:R-:W-:Y:S01]  /*8070*/  ISETP.GT.AND P4, PT, R11, 0x1, P2 ;  /* 0x000000010b00780c */ /* 0x000fe20001784270 */
[-C--:B--2---:R-:W-:Y:S01]  /*8080*/  IMAD R7, R88, R15.reuse, RZ ;  /* 0x0000000f58077224 */ /* 0x084fe200078e02ff */
[----:B------:R-:W-:Y:S01]  /*8090*/  LEA R8, P6, R160, UR8, 0x2 ;  /* 0x00000008a0087c11 */ /* 0x000fe2000f8c10ff */
[-C--:B------:R-:W-:Y:S01]  /*80a0*/  IMAD R89, R89, R15.reuse, RZ ;  /* 0x0000000f59597224 */ /* 0x080fe200078e02ff */
[----:B------:R-:W-:Y:S01]  /*80b0*/  ISETP.GT.AND P1, PT, R12, 0x8, PT ;  /* 0x000000080c00780c */ /* 0x000fe20003f24270 */
[----:B------:R-:W-:Y:S01]  /*80c0*/  IMAD R21, R90, R15, RZ ;  /* 0x0000000f5a157224 */ /* 0x000fe200078e02ff */
[----:B------:R-:W-:Y:S01]  /*80d0*/  LEA.HI.X R9, R160, UR9, R163, 0x2, P6 ;  /* 0x00000009a0097c11 */ /* 0x000fe2000b0f14a3 */
[C---:B------:R-:W-:Y:S01]  /*80e0*/  IMAD.SHL.U32 R5, R152.reuse, 0x20, RZ ;  /* 0x0000002098057824 */ /* 0x040fe200078e00ff */
[C---:B------:R-:W-:Y:S01]  /*80f0*/  LEA R16, P6, R152.reuse, R8, 0x2 ;  /* 0x0000000898107211 */ /* 0x040fe200078c10ff */
[----:B------:R-:W-:Y:S01]  /*8100*/  IMAD R23, R153, 0x1c, RZ ;  /* 0x0000001c99177824 */ /* 0x000fe200078e02ff */
[----:B------:R-:W-:Y:S01]  /*8110*/  ISETP.GT.AND P5, PT, R11, RZ, P1 ;  /* 0x000000ff0b00720c */ /* 0x000fe20000fa4270 */
[----:B------:R0:W-:Y:S01]  /*8120*/  @P0 STG.E desc[UR14][R8.64], R7 ;  /* 0x0000000708000986 */ /* 0x0001e2000c10190e */
[C---:B------:R-:W-:Y:S01]  /*8130*/  LEA.HI.X R17, R152.reuse, R9, R153, 0x2, P6 ;  /* 0x0000000998117211 */ /* 0x040fe200030f1499 */
[-C--:B------:R-:W-:Y:S01]  /*8140*/  IMAD R91, R91, R15.reuse, RZ ;  /* 0x0000000f5b5b7224 */ /* 0x080fe200078e02ff */
[----:B------:R-:W-:Y:S01]  /*8150*/  ISETP.GT.AND P6, PT, R11, 0x1, P1 ;  /* 0x000000010b00780c */ /* 0x000fe20000fc4270 */
[----:B------:R-:W-:Y:S01]  /*8160*/  IMAD R93, R93, R15, RZ ;  /* 0x0000000f5d5d7224 */ /* 0x000fe200078e02ff */
[C---:B------:R-:W-:Y:S01]  /*8170*/  ISETP.GT.AND P0, PT, R11.reuse, 0x9, P2 ;  /* 0x000000090b00780c */ /* 0x040fe20001704270 */
[----:B------:R-:W-:Y:S01]  /*8180*/  @P4 STG.E desc[UR14][R16.64], R89 ;  /* 0x0000005910004986 */ /* 0x000fe2000c10190e */
[----:B------:R-:W-:Y:S01]  /*8190*/  ISETP.GT.AND P4, PT, R11, 0x8, P2 ;  /* 0x000000080b00780c */ /* 0x000fe20001784270 */
[C---:B------:R-:W-:Y:S01]  /*81a0*/  IMAD.WIDE.U32 R18, R152.reuse, 0x1c, R16 ;  /* 0x0000001c98127825 */ /* 0x040fe200078e0010 */
[----:B------:R-:W-:-:S03]  /*81b0*/  SHF.L.U64.HI R153, R152, 0x5, R153 ;  /* 0x0000000598997819 */ /* 0x000fc60000010299 */
[----:B------:R1:W-:Y:S01]  /*81c0*/  @P5 STG.E desc[UR14][R8.64+0x20], R21 ;  /* 0x0000201508005986 */ /* 0x0003e2000c10190e */
[-C--:B0-----:R-:W-:Y:S01]  /*81d0*/  IMAD R7, R92, R15.reuse, RZ ;  /* 0x0000000f5c077224 */ /* 0x081fe200078e02ff */
[----:B------:R-:W-:Y:S01]  /*81e0*/  IADD3 R20, P5, R5, R16, RZ ;  /* 0x0000001005147210 */ /* 0x000fe20007fbe0ff */
[----:B------:R-:W-:Y:S01]  /*81f0*/  IMAD.IADD R19, R23, 0x1, R19 ;  /* 0x0000000117137824 */ /* 0x000fe200078e0213 */
[----:B------:R-:W-:Y:S01]  /*8200*/  @P6 STG.E desc[UR14][R16.64+0x20], R91 ;  /* 0x0000205b10006986 */ /* 0x000fe2000c10190e */
[C---:B------:R-:W-:Y:S01]  /*8210*/  ISETP.GT.AND P6, PT, R11.reuse, 0x8, P1 ;  /* 0x000000080b00780c */ /* 0x040fe20000fc4270 */
[-C--:B------:R-:W-:Y:S02]  /*8220*/  IMAD R155, R94, R15.reuse, RZ ;  /* 0x0000000f5e9b7224 */ /* 0x080fe400078e02ff */
[----:B------:R0:W-:Y:S01]  /*8230*/  @P4 STG.E desc[UR14][R18.64], R7 ;  /* 0x0000000712004986 */ /* 0x0001e2000c10190e */
[----:B------:R-:W-:Y:S01]  /*8240*/  ISETP.GT.AND P4, PT, R11, 0x9, P1 ;  /* 0x000000090b00780c */ /* 0x000fe20000f84270 */
[----:B------:R-:W-:-:S02]  /*8250*/  IMAD R95, R95, R15, RZ ;  /* 0x0000000f5f5f7224 */ /* 0x000fc400078e02ff */
[----:B-1----:R-:W-:Y:S01]  /*8260*/  IMAD.X R21, R153, 0x1, R17, P5 ;  /* 0x0000000199157824 */ /* 0x002fe200028e0611 */
[----:B------:R-:W-:Y:S01]  /*8270*/  ISETP.GT.AND P5, PT, R11, 0x10, P2 ;  /* 0x000000100b00780c */ /* 0x000fe200017a4270 */
[-C--:B------:R-:W-:Y:S02]  /*8280*/  IMAD R157, R96, R15.reuse, RZ ;  /* 0x0000000f609d7224 */ /* 0x080fe400078e02ff */
[-C--:B------:R-:W-:Y:S01]  /*8290*/  IMAD R97, R97, R15.reuse, RZ ;  /* 0x0000000f61617224 */ /* 0x080fe200078e02ff */
[----:B------:R-:W-:Y:S01]  /*82a0*/  @P0 STG.E desc[UR14][R20.64], R93 ;  /* 0x0000005d14000986 */ /* 0x000fe2000c10190e */
[----:B------:R-:W-:Y:S01]  /*82b0*/  IADD3 R22, P0, R5, R18, RZ ;  /* 0x0000001205167210 */ /* 0x000fe20007f1e0ff */
[-C--:B------:R-:W-:Y:S02]  /*82c0*/  IMAD R99, R99, R15.reuse, RZ ;  /* 0x0000000f63637224 */ /* 0x080fe400078e02ff */
[----:B------:R1:W-:Y:S01]  /*82d0*/  @P6 STG.E desc[UR14][R18.64+0x20], R155 ;  /* 0x0000209b12006986 */ /* 0x0003e2000c10190e */
[----:B------:R-:W-:Y:S01]  /*82e0*/  ISETP.GT.AND P6, PT, R11, 0x10, P1 ;  /* 0x000000100b00780c */ /* 0x000fe20000fc4270 */
[----:B------:R-:W-:Y:S01]  /*82f0*/  IMAD.X R23, R153, 0x1, R19, P0 ;  /* 0x0000000199177824 */ /* 0x000fe200000e0613 */
[----:B------:R-:W-:Y:S01]  /*8300*/  ISETP.GT.AND P0, PT, R11, 0x11, P2 ;  /* 0x000000110b00780c */ /* 0x000fe20001704270 */
[----:B------:R-:W-:Y:S01]  /*8310*/  @P4 STG.E desc[UR14][R20.64+0x20], R95 ;  /* 0x0000205f14004986 */ /* 0x000fe2000c10190e */
[----:B------:R-:W-:Y:S01]  /*8320*/  IADD3 R88, P4, R5, R20, RZ ;  /* 0x0000001405587210 */ /* 0x000fe20007f9e0ff */
[----:B0-----:R-:W-:-:S02]  /*8330*/  IMAD R7, R98, R15, RZ ;  /* 0x0000000f62077224 */ /* 0x001fc400078e02ff */
[----:B------:R0:W-:Y:S01]  /*8340*/  @P5 STG.E desc[UR14][R22.64], R157 ;  /* 0x0000009d16005986 */ /* 0x0001e2000c10190e */
[----:B------:R-:W-:Y:S01]  /*8350*/  ISETP.GT.AND P5, PT, R11, 0x11, P1 ;  /* 0x000000110b00780c */ /* 0x000fe20000fa4270 */
[----:B------:R-:W-:Y:S01]  /*8360*/  IMAD.X R89, R153, 0x1, R21, P4 ;  /* 0x0000000199597824 */ /* 0x000fe200020e0615 */
[----:B------:R-:W-:Y:S01]  /*8370*/  ISETP.GT.AND P4, PT, R11, 0x18, P2 ;  /* 0x000000180b00780c */ /* 0x000fe20001784270 */
[-C--:B-1----:R-:W-:Y:S02]  /*8380*/  IMAD R155, R100, R15.reuse, RZ ;  /* 0x0000000f649b7224 */ /* 0x082fe400078e02ff */
[-C--:B------:R-:W-:Y:S02]  /*8390*/  IMAD R101, R101, R15.reuse, RZ ;  /* 0x0000000f65657224 */ /* 0x080fe400078e02ff */
[----:B------:R-:W-:Y:S01]  /*83a0*/  @P0 STG.E desc[UR14][R88.64], R97 ;  /* 0x0000006158000986 */ /* 0x000fe2000c10190e */
[----:B------:R-:W-:Y:S01]  /*83b0*/  IADD3 R90, P0, R5, R22, RZ ;  /* 0x00000016055a7210 */ /* 0x000fe20007f1e0ff */
[----:B------:R-:W-:-:S02]  /*83c0*/  IMAD R103, R103, R15, RZ ;  /* 0x0000000f67677224 */ /* 0x000fc400078e02ff */
[----:B------:R1:W-:Y:S01]  /*83d0*/  @P6 STG.E desc[UR14][R22.64+0x20], R7 ;  /* 0x0000200716006986 */ /* 0x0003e2000c10190e */
[----:B------:R-:W-:Y:S01]  /*83e0*/  ISETP.GT.AND P6, PT, R11, 0x18, P1 ;  /* 0x000000180b00780c */ /* 0x000fe20000fc4270 */
[----:B------:R-:W-:Y:S01]  /*83f0*/  IMAD.X R91, R153, 0x1, R23, P0 ;  /* 0x00000001995b7824 */ /* 0x000fe200000e0617 */
[----:B------:R-:W-:Y:S01]  /*8400*/  ISETP.GT.AND P0, PT, R11, 0x19, P2 ;  /* 0x000000190b00780c */ /* 0x000fe20001704270 */
[----:B------:R-:W-:Y:S01]  /*8410*/  @P5 STG.E desc[UR14][R88.64+0x20], R99 ;  /* 0x0000206358005986 */ /* 0x000fe2000c10190e */
[----:B------:R-:W-:Y:S01]  /*8420*/  IADD3 R92, P5, R5, R88, RZ ;  /* 0x00000058055c7210 */ /* 0x000fe20007fbe0ff */
[-C--:B0-----:R-:W-:Y:S02]  /*8430*/  IMAD R157, R104, R15.reuse, RZ ;  /* 0x0000000f689d7224 */ /* 0x081fe400078e02ff */
[----:B------:R0:W-:Y:S01]  /*8440*/  @P4 STG.E desc[UR14][R90.64], R155 ;  /* 0x0000009b5a004986 */ /* 0x0001e2000c10190e */
[----:B------:R-:W-:Y:S01]  /*8450*/  ISETP.GT.AND P4, PT, R11, 0x19, P1 ;  /* 0x000000190b00780c */ /* 0x000fe20000f84270 */
[----:B------:R-:W-:Y:S01]  /*8460*/  IMAD.X R93, R153, 0x1, R89, P5 ;  /* 0x00000001995d7824 */ /* 0x000fe200028e0659 */
[----:B------:R-:W-:Y:S01]  /*8470*/  ISETP.GT.AND P5, PT, R11, 0x20, P2 ;  /* 0x000000200b00780c */ /* 0x000fe200017a4270 */
[----:B-1----:R-:W-:-:S02]  /*8480*/  IMAD R7, R102, R15, RZ ;  /* 0x0000000f66077224 */ /* 0x002fc400078e02ff */
[-C--:B------:R-:W-:Y:S02]  /*8490*/  IMAD R105, R105, R15.reuse, RZ ;  /* 0x0000000f69697224 */ /* 0x080fe400078e02ff */
        /* <DEDUP_REMOVED lines=148> */
[----:B------:R-:W-:Y:S01]  /*8de0*/  IADD3 R132, P6, R5, R128, RZ ;  /* 0x0000008005847210 */ /* 0x000fe20007fde0ff */
[----:B------:R-:W-:Y:S01]  /*8df0*/  IMAD.X R131, R153, 0x1, R127, P0 ;  /* 0x0000000199837824 */ /* 0x000fe200000e067f */
[C---:B------:R-:W-:Y:S01]  /*8e00*/  ISETP.GT.AND P0, PT, R11.reuse, 0x69, P2 ;  /* 0x000000690b00780c */ /* 0x040fe20001704270 */
[----:B------:R-:W-:Y:S01]  /*8e10*/  @P5 STG.E desc[UR14][R128.64+0x20], R139 ;  /* 0x0000208b80005986 */ /* 0x000fe2000c10190e */
[----:B------:R-:W-:Y:S01]  /*8e20*/  ISETP.GT.AND P5, PT, R11, 0x68, P1 ;  /* 0x000000680b00780c */ /* 0x000fe20000fa4270 */
[----:B------:R-:W-:Y:S01]  /*8e30*/  IMAD.X R133, R153, 0x1, R129, P6 ;  /* 0x0000000199857824 */ /* 0x000fe200030e0681 */
[C---:B------:R-:W-:Y:S01]  /*8e40*/  ISETP.GT.AND P6, PT, R11.reuse, 0x70, P2 ;  /* 0x000000700b00780c */ /* 0x040fe200017c4270 */
[----:B------:R-:W-:Y:S01]  /*8e50*/  @P4 STG.E desc[UR14][R130.64], R155 ;  /* 0x0000009b82004986 */ /* 0x000fe2000c10190e */
[----:B------:R-:W-:Y:S01]  /*8e60*/  ISETP.GT.AND P4, PT, R11, 0x69, P1 ;  /* 0x000000690b00780c */ /* 0x000fe20000f84270 */
[----:B0-----:R-:W-:-:S02]  /*8e70*/  IMAD R157, R144, R15, RZ ;  /* 0x0000000f909d7224 */ /* 0x001fc400078e02ff */
[-C--:B-1----:R-:W-:Y:S02]  /*8e80*/  IMAD R7, R142, R15.reuse, RZ ;  /* 0x0000000f8e077224 */ /* 0x082fe400078e02ff */
        /* <DEDUP_REMOVED lines=8> */
[----:B------:R1:W-:Y:S01]  /*8f10*/  @P4 STG.E desc[UR14][R132.64+0x20], R143 ;  /* 0x0000208f84004986 */ /* 0x0003e2000c10190e */
[----:B------:R-:W-:Y:S01]  /*8f20*/  IADD3 R136, P4, R5, R132, RZ ;  /* 0x0000008405887210 */ /* 0x000fe20007f9e0ff */
[----:B------:R-:W-:-:S02]  /*8f30*/  IMAD R149, R149, R15, RZ ;  /* 0x0000000f95957224 */ /* 0x000fc400078e02ff */
[----:B------:R-:W-:Y:S01]  /*8f40*/  @P6 STG.E desc[UR14][R134.64], R157 ;  /* 0x0000009d86006986 */ /* 0x000fe2000c10190e */
[----:B------:R-:W-:Y:S01]  /*8f50*/  ISETP.GT.AND P6, PT, R11, 0x71, P1 ;  /* 0x000000710b00780c */ /* 0x000fe20000fc4270 */
[----:B------:R-:W-:Y:S01]  /*8f60*/  IMAD.X R137, R153, 0x1, R133, P4 ;  /* 0x0000000199897824 */ /* 0x000fe200020e0685 */
[----:B------:R-:W-:Y:S01]  /*8f70*/  IADD3 R138, P4, R5, R136, RZ ;  /* 0x00000088058a7210 */ /* 0x000fe20007f9e0ff */
[-C--:B0-----:R-:W-:Y:S02]  /*8f80*/  IMAD R7, R146, R15.reuse, RZ ;  /* 0x0000000f92077224 */ /* 0x081fe400078e02ff */
        /* <DEDUP_REMOVED lines=9> */
[----:B------:R-:W-:Y:S01]  /*9020*/  ISETP.GT.AND P0, PT, R12, 0x80, PT ;  /* 0x000000800c00780c */ /* 0x000fe20003f04270 */
[----:B------:R-:W-:Y:S01]  /*9030*/  IMAD.X R139, R153, 0x1, R137, P4 ;  /* 0x00000001998b7824 */ /* 0x000fe200020e0689 */
[C---:B------:R-:W-:Y:S01]  /*9040*/  ISETP.GT.AND P6, PT, R11.reuse, 0x78, P1 ;  /* 0x000000780b00780c */ /* 0x040fe20000fc4270 */
[-C--:B-1----:R-:W-:Y:S01]  /*9050*/  IMAD R143, R150, R15.reuse, RZ ;  /* 0x0000000f968f7224 */ /* 0x082fe200078e02ff */
[----:B------:R-:W-:Y:S01]  /*9060*/  ISETP.GT.AND P1, PT, R11, 0x79, P1 ;  /* 0x000000790b00780c */ /* 0x000fe20000f24270 */
[-C--:B------:R-:W-:Y:S01]  /*9070*/  IMAD R25, R25, R15.reuse, RZ ;  /* 0x0000000f19197224 */ /* 0x080fe200078e02ff */
[----:B------:R-:W-:Y:S01]  /*9080*/  ISETP.GT.AND P4, PT, R11, 0x1, P0 ;  /* 0x000000010b00780c */ /* 0x000fe20000784270 */
[----:B0-----:R-:W-:-:S02]  /*9090*/  IMAD R7, R24, R15, RZ ;  /* 0x0000000f18077224 */ /* 0x001fc400078e02ff */
[----:B------:R0:W-:Y:S01]  /*90a0*/  @P5 STG.E desc[UR14][R140.64], R5 ;  /* 0x000000058c005986 */ /* 0x0001e2000c10190e */
[----:B------:R-:W-:Y:S01]  /*90b0*/  ISETP.GT.AND P5, PT, R11, RZ, P0 ;  /* 0x000000ff0b00720c */ /* 0x000fe200007a4270 */
[-C--:B------:R-:W-:Y:S02]  /*90c0*/  IMAD R27, R27, R15.reuse, RZ ;  /* 0x0000000f1b1b7224 */ /* 0x080fe400078e02ff */
[----:B------:R-:W-:Y:S01]  /*90d0*/  @P2 STG.E desc[UR14][R138.64], R149 ;  /* 0x000000958a002986 */ /* 0x000fe2000c10190e */
[----:B------:R-:W-:Y:S01]  /*90e0*/  ISETP.GT.AND P2, PT, R12, 0x88, PT ;  /* 0x000000880c00780c */ /* 0x000fe20003f44270 */
[-C--:B------:R-:W-:Y:S02]  /*90f0*/  IMAD R29, R29, R15.reuse, RZ ;  /* 0x0000000f1d1d7224 */ /* 0x080fe400078e02ff */
[----:B------:R1:W-:Y:S01]  /*9100*/  @P6 STG.E desc[UR14][R140.64+0x20], R143 ;  /* 0x0000208f8c006986 */ /* 0x0003e2000c10190e */
[----:B------:R-:W-:Y:S01]  /*9110*/  ISETP.GT.AND P6, PT, R11, RZ, P2 ;  /* 0x000000ff0b00720c */ /* 0x000fe200017c4270 */
[----:B------:R-:W-:-:S02]  /*9120*/  IMAD R31, R31, R15, RZ ;  /* 0x0000000f1f1f7224 */ /* 0x000fc400078e02ff */
[----:B------:R-:W-:Y:S01]  /*9130*/  @P1 STG.E desc[UR14][R138.64+0x20], R151 ;  /* 0x000020978a001986 */ /* 0x000fe2000c10190e */
[C---:B------:R-:W-:Y:S01]  /*9140*/  ISETP.GT.AND P1, PT, R11.reuse, 0x1, P2 ;  /* 0x000000010b00780c */ /* 0x040fe20001724270 */
[-C--:B0-----:R-:W-:Y:S02]  /*9150*/  IMAD R5, R26, R15.reuse, RZ ;  /* 0x0000000f1a057224 */ /* 0x081fe400078e02ff */
[----:B------:R0:W-:Y:S01]  /*9160*/  @P5 STG.E desc[UR14][R8.64+0x200], R7 ;  /* 0x0002000708005986 */ /* 0x0001e2000c10190e */
[----:B------:R-:W-:Y:S01]  /*9170*/  ISETP.GT.AND P5, PT, R11, 0x8, P0 ;  /* 0x000000080b00780c */ /* 0x000fe200007a4270 */
[-C--:B------:R-:W-:Y:S02]  /*9180*/  IMAD R33, R33, R15.reuse, RZ ;  /* 0x0000000f21217224 */ /* 0x080fe400078e02ff */
[----:B------:R-:W-:Y:S01]  /*9190*/  @P4 STG.E desc[UR14][R16.64+0x200], R25 ;  /* 0x0002001910004986 */ /* 0x000fe2000c10190e */
[----:B------:R-:W-:Y:S01]  /*91a0*/  ISETP.GT.AND P4, PT, R11, 0x9, P0 ;  /* 0x000000090b00780c */ /* 0x000fe20000784270 */
[----:B-1----:R-:W-:-:S02]  /*91b0*/  IMAD R143, R28, R15, RZ ;  /* 0x0000000f1c8f7224 */ /* 0x002fc400078e02ff */
[----:B------:R1:W-:Y:S01]  /*91c0*/  @P6 STG.E desc[UR14][R8.64+0x220], R5 ;  /* 0x0002200508006986 */ /* 0x0003e2000c10190e */
[----:B------:R-:W-:Y:S01]  /*91d0*/  ISETP.GT.AND P6, PT, R11, 0x8, P2 ;  /* 0x000000080b00780c */ /* 0x000fe200017c4270 */
[-C--:B------:R-:W-:Y:S02]  /*91e0*/  IMAD R35, R35, R15.reuse, RZ ;  /* 0x0000000f23237224 */ /* 0x080fe400078e02ff */
[----:B------:R-:W-:Y:S01]  /*91f0*/  @P1 STG.E desc[UR14][R16.64+0x220], R27 ;  /* 0x0002201b10001986 */ /* 0x000fe2000c10190e */
[C---:B------:R-:W-:Y:S01]  /*9200*/  ISETP.GT.AND P1, PT, R11.reuse, 0x9, P2 ;  /* 0x000000090b00780c */ /* 0x040fe20001724270 */
[-C--:B0-----:R-:W-:Y:S02]  /*9210*/  IMAD R7, R30, R15.reuse, RZ ;  /* 0x0000000f1e077224 */ /* 0x081fe400078e02ff */
[----:B------:R-:W-:Y:S01]  /*9220*/  @P5 STG.E desc[UR14][R18.64+0x200], R143 ;  /* 0x0002008f12005986 */ /* 0x000fe2000c10190e */
[----:B------:R-:W-:Y:S01]  /*9230*/  ISETP.GT.AND P5, PT, R11, 0x10, P0 ;  /* 0x000000100b00780c */ /* 0x000fe200007a4270 */
[----:B------:R-:W-:-:S02]  /*9240*/  IMAD R37, R37, R15, RZ ;  /* 0x0000000f25257224 */ /* 0x000fc400078e02ff */
[----:B------:R-:W-:Y:S01]  /*9250*/  @P4 STG.E desc[UR14][R20.64+0x200], R29 ;  /* 0x0002001d14004986 */ /* 0x000fe2000c10190e */
[C---:B------:R-:W-:Y:S01]  /*9260*/  ISETP.GT.AND P4, PT, R11.reuse, 0x11, P0 ;  /* 0x000000110b00780c */ /* 0x040fe20000784270 */
[-C--:B-1----:R-:W-:Y:S02]  /*9270*/  IMAD R5, R32, R15.reuse, RZ ;  /* 0x0000000f20057224 */ /* 0x082fe400078e02ff */
[----:B------:R0:W-:Y:S01]  /*9280*/  @P6 STG.E desc[UR14][R18.64+0x220], R7 ;  /* 0x0002200712006986 */ /* 0x0001e2000c10190e */
[C---:B------:R-:W-:Y:S01]  /*9290*/  ISETP.GT.AND P6, PT, R11.reuse, 0x10, P2 ;  /* 0x000000100b00780c */ /* 0x040fe200017c4270 */
[-C--:B------:R-:W-:Y:S02]  /*92a0*/  IMAD R9, R34, R15.reuse, RZ ;  /* 0x0000000f22097224 */ /* 0x080fe400078e02ff */
[----:B------:R-:W-:Y:S01]  /*92b0*/  @P1 STG.E desc[UR14][R20.64+0x220], R31 ;  /* 0x0002201f14001986 */ /* 0x000fe2000c10190e */
[----:B------:R-:W-:Y:S01]  /*92c0*/  ISETP.GT.AND P1, PT, R11, 0x11, P2 ;  /* 0x000000110b00780c */ /* 0x000fe20001724270 */
[----:B------:R-:W-:-:S02]  /*92d0*/  IMAD R39, R39, R15, RZ ;  /* 0x0000000f27277224 */ /* 0x000fc400078e02ff */
[----:B------:R1:W-:Y:S01]  /*92e0*/  @P5 STG.E desc[UR14][R22.64+0x200], R5 ;  /* 0x0002000516005986 */ /* 0x0003e2000c10190e */
[----:B------:R-:W-:Y:S01]  /*92f0*/  ISETP.GT.AND P5, PT, R11, 0x18, P0 ;  /* 0x000000180b00780c */ /* 0x000fe200007a4270 */
[-C--:B------:R-:W-:Y:S02]  /*9300*/  IMAD R41, R41, R15.reuse, RZ ;  /* 0x0000000f29297224 */ /* 0x080fe400078e02ff */
[----:B------:R-:W-:Y:S01]  /*9310*/  @P4 STG.E desc[UR14][R88.64+0x200], R33 ;  /* 0x0002002158004986 */ /* 0x000fe2000c10190e */
[C---:B------:R-:W-:Y:S01]  /*9320*/  ISETP.GT.AND P4, PT, R11.reuse, 0x19, P0 ;  /* 0x000000190b00780c */ /* 0x040fe20000784270 */
[-C--:B0-----:R-:W-:Y:S02]  /*9330*/  IMAD R7, R36, R15.reuse, RZ ;  /* 0x0000000f24077224 */ /* 0x081fe400078e02ff */
[----:B------:R0:W-:Y:S01]  /*9340*/  @P6 STG.E desc[UR14][R22.64+0x220], R9 ;  /* 0x0002200916006986 */ /* 0x0001e2000c10190e */
[----:B------:R-:W-:Y:S01]  /*9350*/  ISETP.GT.AND P6, PT, R11, 0x18, P2 ;  /* 0x000000180b00780c */ /* 0x000fe200017c4270 */
[----:B------:R-:W-:-:S02]  /*9360*/  IMAD R43, R43, R15, RZ ;  /* 0x0000000f2b2b7224 */ /* 0x000fc400078e02ff */
[----:B------:R-:W-:Y:S01]  /*9370*/  @P1 STG.E desc[UR14][R88.64+0x220], R35 ;  /* 0x0002202358001986 */ /* 0x000fe2000c10190e */
[C---:B------:R-:W-:Y:S01]  /*9380*/  ISETP.GT.AND P1, PT, R11.reuse, 0x19, P2 ;  /* 0x000000190b00780c */ /* 0x040fe20001724270 */
[-C--:B-1----:R-:W-:Y:S02]  /*9390*/  IMAD R5, R38, R15.reuse, RZ ;  /* 0x0000000f26057224 */ /* 0x082fe400078e02ff */
[----:B------:R1:W-:Y:S01]  /*93a0*/  @P5 STG.E desc[UR14][R90.64+0x200], R7 ;  /* 0x000200075a005986 */ /* 0x0003e2000c10190e */
[----:B------:R-:W-:Y:S01]  /*93b0*/  ISETP.GT.AND P5, PT, R11, 0x20, P0 ;  /* 0x000000200b00780c */ /* 0x000fe200007a4270 */
[-C--:B------:R-:W-:Y:S02]  /*93c0*/  IMAD R45, R45, R15.reuse, RZ ;  /* 0x0000000f2d2d7224 */ /* 0x080fe400078e02ff */
[----:B------:R-:W-:Y:S01]  /*93d0*/  @P4 STG.E desc[UR14][R92.64+0x200], R37 ;  /* 0x000200255c004986 */ /* 0x000fe2000c10190e */
[----:B------:R-:W-:Y:S01]  /*93e0*/  ISETP.GT.AND P4, PT, R11, 0x21, P0 ;  /* 0x000000210b00780c */ /* 0x000fe20000784270 */
[----:B0-----:R-:W-:-:S02]  /*93f0*/  IMAD R9, R40, R15, RZ ;  /* 0x0000000f28097224 */ /* 0x001fc400078e02ff */
[----:B------:R0:W-:Y:S01]  /*9400*/  @P6 STG.E desc[UR14][R90.64+0x220], R5 ;  /* 0x000220055a006986 */ /* 0x0001e2000c10190e */
[----:B------:R-:W-:Y:S01]  /*9410*/  ISETP.GT.AND P6, PT, R11, 0x20, P2 ;  /* 0x000000200b00780c */ /* 0x000fe200017c4270 */
[-C--:B------:R-:W-:Y:S02]  /*9420*/  IMAD R47, R47, R15.reuse, RZ ;  /* 0x0000000f2f2f7224 */ /* 0x080fe400078e02ff */
[----:B------:R-:W-:Y:S01]  /*9430*/  @P1 STG.E desc[UR14][R92.64+0x220], R39 ;  /* 0x000220275c001986 */ /* 0x000fe2000c10190e */
[C---:B------:R-:W-:Y:S01]  /*9440*/  ISETP.GT.AND P1, PT, R11.reuse, 0x21, P2 ;  /* 0x000000210b00780c */ /* 0x040fe20001724270 */
[-C--:B-1----:R-:W-:Y:S02]  /*9450*/  IMAD R7, R42, R15.reuse, RZ ;  /* 0x0000000f2a077224 */ /* 0x082fe400078e02ff */
[----:B------:R1:W-:Y:S01]  /*9460*/  @P5 STG.E desc[UR14][R94.64+0x200], R9 ;  /* 0x000200095e005986 */ /* 0x0003e2000c10190e */
[----:B------:R-:W-:Y:S01]  /*9470*/  ISETP.GT.AND P5, PT, R11, 0x28, P0 ;  /* 0x000000280b00780c */ /* 0x000fe200007a4270 */
        /* <DEDUP_REMOVED lines=100> */
[-C--:B------:R-:W-:Y:S02]  /*9ac0*/  IMAD R83, R83, R15.reuse, RZ ;  /* 0x0000000f53537224 */ /* 0x080fe400078e02ff */
[----:B------:R0:W-:Y:S01]  /*9ad0*/  @P1 STG.E desc[UR14][R126.64+0x220], R5 ;  /* 0x000220057e001986 */ /* 0x0001e2000c10190e */
[C---:B------:R-:W-:Y:S01]  /*9ae0*/  ISETP.GT.AND P1, PT, R11.reuse, 0x68, P2 ;  /* 0x000000680b00780c */ /* 0x040fe20001724270 */
[-C--:B-1----:R-:W-:Y:S02]  /*9af0*/  IMAD R7, R78, R15.reuse, RZ ;  /* 0x0000000f4e077224 */ /* 0x082fe400078e02ff */
[----:B------:R-:W-:Y:S01]  /*9b00*/  @P6 STG.E desc[UR14][R128.64+0x220], R75 ;  /* 0x0002204b80006986 */ /* 0x000fe2000c10190e */
[----:B------:R-:W-:Y:S01]  /*9b10*/  ISETP.GT.AND P6, PT, R11, 0x69, P2 ;  /* 0x000000690b00780c */ /* 0x000fe200017c4270 */
[-C--:B------:R-:W-:Y:S02]  /*9b20*/  IMAD R85, R85, R15.reuse, RZ ;  /* 0x0000000f55557224 */ /* 0x080fe400078e02ff */
[----:B------:R1:W-:Y:S01]  /*9b30*/  @P5 STG.E desc[UR14][R130.64+0x200], R9 ;  /* 0x0002000982005986 */ /* 0x0003e2000c10190e */
[----:B------:R-:W-:Y:S01]  /*9b40*/  ISETP.GT.AND P5, PT, R11, 0x70, P0 ;  /* 0x000000700b00780c */ /* 0x000fe200007a4270 */
[----:B------:R-:W-:-:S02]  /*9b50*/  IMAD R87, R87, R15, RZ ;  /* 0x0000000f57577224 */ /* 0x000fc400078e02ff */
[----:B------:R-:W-:Y:S01]  /*9b60*/  @P4 STG.E desc[UR14][R132.64+0x200], R77 ;  /* 0x0002004d84004986 */ /* 0x000fe2000c10190e */
[C---:B------:R-:W-:Y:S01]  /*9b70*/  ISETP.GT.AND P4, PT, R11.reuse, 0x71, P0 ;  /* 0x000000710b00780c */ /* 0x040fe20000784270 */
[----:B0-----:R-:W-:Y:S02]  /*9b80*/  IMAD R5, R80, R15, RZ ;  /* 0x0000000f50057224 */ /* 0x001fe400078e02ff */
[----:B------:R0:W-:Y:S01]  /*9b90*/  @P1 STG.E desc[UR14][R130.64+0x220], R7 ;  /* 0x0002200782001986 */ /* 0x0001e2000c10190e */
[----:B------:R-:W-:-:S03]  /*9ba0*/  ISETP.GT.AND P1, PT, R11, 0x70, P2 ;  /* 0x000000700b00780c */ /* 0x000fc60001724270 */
[----:B------:R-:W-:Y:S01]  /*9bb0*/  @P6 STG.E desc[UR14][R132.64+0x220], R79 ;  /* 0x0002204f84006986 */ /* 0x000fe2000c10190e */
[C---:B------:R-:W-:Y:S01]  /*9bc0*/  ISETP.GT.AND P6, PT, R11.reuse, 0x78, P2 ;  /* 0x000000780b00780c */ /* 0x040fe200017c4270 */
[-C--:B-1----:R-:W-:Y:S02]  /*9bd0*/  IMAD R9, R84, R15.reuse, RZ ;  /* 0x0000000f54097224 */ /* 0x082fe400078e02ff */
[----:B------:R1:W-:Y:S01]  /*9be0*/  @P5 STG.E desc[UR14][R134.64+0x200], R5 ;  /* 0x0002000586005986 */ /* 0x0003e2000c10190e */
[C---:B------:R-:W-:Y:S02]  /*9bf0*/  ISETP.GT.AND P5, PT, R11.reuse, 0x71, P2 ;  /* 0x000000710b00780c */ /* 0x040fe400017a4270 */
[C---:B------:R-:W-:Y:S01]  /*9c00*/  ISETP.GT.AND P2, PT, R11.reuse, 0x79, P2 ;  /* 0x000000790b00780c */ /* 0x040fe20001744270 */
[----:B------:R2:W-:Y:S01]  /*9c10*/  @P4 STG.E desc[UR14][R136.64+0x200], R81 ;  /* 0x0002005188004986 */ /* 0x0005e2000c10190e */
[C---:B------:R-:W-:Y:S01]  /*9c20*/  ISETP.GT.AND P4, PT, R11.reuse, 0x78, P0 ;  /* 0x000000780b00780c */ /* 0x040fe20000784270 */
[----:B0-----:R-:W-:Y:S01]  /*9c30*/  IMAD R7, R82, R15, RZ ;  /* 0x0000000f52077224 */ /* 0x001fe200078e02ff */
[----:B------:R-:W-:-:S04]  /*9c40*/  ISETP.GT.AND P0, PT, R11, 0x79, P0 ;  /* 0x000000790b00780c */ /* 0x000fc80000704270 */
[----:B------:R2:W-:Y:S01]  /*9c50*/  @P1 STG.E desc[UR14][R134.64+0x220], R7 ;  /* 0x0002200786001986 */ /* 0x0005e2000c10190e */
[----:B-1----:R-:W-:-:S03]  /*9c60*/  IMAD R5, R86, R15, RZ ;  /* 0x0000000f56057224 */ /* 0x002fc600078e02ff */
[----:B------:R2:W-:Y:S04]  /*9c70*/  @P5 STG.E desc[UR14][R136.64+0x220], R83 ;  /* 0x0002205388005986 */ /* 0x0005e8000c10190e */
[----:B------:R2:W-:Y:S04]  /*9c80*/  @P4 STG.E desc[UR14][R140.64+0x200], R9 ;  /* 0x000200098c004986 */ /* 0x0005e8000c10190e */
[----:B------:R2:W-:Y:S04]  /*9c90*/  @P0 STG.E desc[UR14][R138.64+0x200], R85 ;  /* 0x000200558a000986 */ /* 0x0005e8000c10190e */
[----:B------:R2:W-:Y:S04]  /*9ca0*/  @P6 STG.E desc[UR14][R140.64+0x220], R5 ;  /* 0x000220058c006986 */ /* 0x0005e8000c10190e */
[----:B------:R2:W-:Y:S02]  /*9cb0*/  @P2 STG.E desc[UR14][R138.64+0x220], R87 ;  /* 0x000220578a002986 */ /* 0x0005e4000c10190e */
.L_x_248:
[----:B------:R-:W-:Y:S05]  /*9cc0*/  BSYNC B0 ;  /* 0x0000000000007941 */ /* 0x000fea0003800000 */
.L_x_22:
[----:B------:R-:W-:Y:S01]  /*9cd0*/  ULDC UR8, c[0x0][0xc] ;  /* 0x0000030000087ab9 */ /* 0x000fe20000000800 */
[----:B------:R-:W-:Y:S01]  /*9ce0*/  ULDC UR9, c[0x0][0x10] ;  /* 0x0000040000097ab9 */ /* 0x000fe20000000800 */
[----:B--23--:R-:W2:Y:S01]  /*9cf0*/  LDC R5, c[0x0][0x14] ;  /* 0x00000500ff057b82 */ /* 0x00cea20000000800 */
[----:B------:R-:W-:Y:S01]  /*9d00*/  UIMAD.WIDE.U32 UR8, UR8, UR9, URZ ;  /* 0x00000009080872a5 */ /* 0x000fe2000f8e003f */
[----:B------:R-:W-:Y:S01]  /*9d10*/  PRMT R8, RZ, 0x7610, R8 ;  /* 0x00007610ff087816 */ /* 0x000fe20000000008 */
[----:B------:R-:W-:-:S04]  /*9d20*/  IMAD.MOV.U32 R7, RZ, RZ, -0x1 ;  /* 0xffffffffff077424 */ /* 0x000fc800078e00ff */
[----:B--2---:R-:W-:-:S04]  /*9d30*/  IMAD.WIDE.U32 R2, R5, UR8, R2 ;  /* 0x0000000805027c25 */ /* 0x004fc8000f8e0002 */
[----:B------:R-:W-:Y:S01]  /*9d40*/  IMAD R5, R5, UR9, RZ ;  /* 0x0000000905057c24 */ /* 0x000fe2000f8e02ff */
[----:B------:R-:W-:Y:S02]  /*9d50*/  ULDC.64 UR8, c[0x0][0x750] ;  /* 0x0001d40000087ab9 */ /* 0x000fe40000000a00 */
[----:B------:R-:W-:Y:S01]  /*9d60*/  ISETP.GE.U32.AND P0, PT, R2, UR8, PT ;  /* 0x0000000802007c0c */ /* 0x000fe2000bf06070 */
[----:B------:R-:W-:Y:S02]  /*9d70*/  IMAD.IADD R3, R3, 0x1, R5 ;  /* 0x0000000103037824 */ /* 0x000fe400078e0205 */
[----:B------:R-:W-:-:S03]  /*9d80*/  IMAD.MOV.U32 R5, RZ, RZ, -0x1 ;  /* 0xffffffffff057424 */ /* 0x000fc600078e00ff */
[----:B------:R-:W-:-:S13]  /*9d90*/  ISETP.GE.U32.AND.EX P0, PT, R3, UR9, PT, P0 ;  /* 0x0000000903007c0c */ /* 0x000fda000bf06100 */
[----:B------:R-:W-:Y:S05]  /*9da0*/  @P0 BRA `(.L_x_249) ;  /* 0x0000000400600947 */ /* 0x000fea0003800000 */
[----:B------:R-:W2:Y:S01]  /*9db0*/  S2R R22, SR_CTAID.X ;  /* 0x0000000000167919 */ /* 0x000ea20000002500 */
[----:B------:R-:W3:Y:S01]  /*9dc0*/  LDC.64 R18, c[0x0][0x728] ;  /* 0x0001ca00ff127b82 */ /* 0x000ee20000000a00 */
[----:B------:R-:W-:Y:S01]  /*9dd0*/  ULDC UR7, c[0x0][0x150] ;  /* 0x0000540000077ab9 */ /* 0x000fe20000000800 */
[----:B------:R-:W-:Y:S01]  /*9de0*/  IMAD.MOV.U32 R16, RZ, RZ, R2 ;  /* 0x000000ffff107224 */ /* 0x000fe200078e0002 */
[----:B------:R-:W0:Y:S01]  /*9df0*/  S2R R24, SR_CTAID.Y ;  /* 0x0000000000187919 */ /* 0x000e220000002600 */
[----:B------:R-:W-:-:S04]  /*9e00*/  IMAD.MOV.U32 R17, RZ, RZ, R3 ;  /* 0x000000ffff117224 */ /* 0x000fc800078e0003 */
[----:B------:R-:W0:Y:S08]  /*9e10*/  LDC R25, c[0x0][0x144] ;  /* 0x00005100ff197b82 */ /* 0x000e300000000800 */
[----:B------:R-:W0:Y:S08]  /*9e20*/  LDC R12, c[0x0][0x730] ;  /* 0x0001cc00ff0c7b82 */ /* 0x000e300000000800 */
[----:B------:R-:W0:Y:S01]  /*9e30*/  LDC.64 R20, c[0x0][0x720] ;  /* 0x0001c800ff147b82 */ /* 0x000e220000000a00 */
[----:B---3--:R-:W-:-:S04]  /*9e40*/  ISETP.NE.U32.AND P0, PT, R18, RZ, PT ;  /* 0x000000ff1200720c */ /* 0x008fc80003f05070 */
[----:B------:R-:W-:Y:S02]  /*9e50*/  ISETP.NE.AND.EX P0, PT, R19, RZ, PT, P0 ;  /* 0x000000ff1300720c */ /* 0x000fe40003f05300 */
[----:B--2---:R-:W-:-:S05]  /*9e60*/  I2FP.F32.U32 R5, R22 ;  /* 0x0000001600057245 */ /* 0x004fca0000201000 */
[----:B------:R-:W-:-:S04]  /*9e70*/  FMUL R5, R5, UR7 ;  /* 0x0000000705057c20 */ /* 0x000fc80008400000 */
[----:B------:R2:W3:Y:S02]  /*9e80*/  F2I.U32.TRUNC.NTZ R23, R5 ;  /* 0x0000000500177305 */ /* 0x0004e4000020f000 */
[----:B------:R-:W-:Y:S05]  /*9e90*/  @!P0 BRA `(.L_x_250) ;  /* 0x0000000000288947 */ /* 0x000fea0003800000 */
[----:B--2---:R-:W2:Y:S02]  /*9ea0*/  LDC R5, c[0x0][0x734] ;  /* 0x0001cd00ff057b82 */ /* 0x004ea40000000800 */
[----:B--2---:R-:W-:-:S05]  /*9eb0*/  IADD3 R5, P0, R2, R5, RZ ;  /* 0x0000000502057210 */ /* 0x004fca0007f1e0ff */
        /* <DEDUP_REMOVED lines=8> */
.L_x_250:
[----:B------:R-:W1:Y:S01]  /*9f40*/  LDC.64 R30, c[0x0][0x740] ;  /* 0x0001d000ff1e7b82 */ /* 0x000e620000000a00 */
[-C--:B0-----:R-:W-:Y:S01]  /*9f50*/  SHF.R.U64 R19, R16, R12.reuse, R17 ;  /* 0x0000000c10137219 */ /* 0x081fe20000001211 */
[----:B---3--:R-:W-:Y:S01]  /*9f60*/  IMAD.MOV R23, RZ, RZ, -R23 ;  /* 0x000000ffff177224 */ /* 0x008fe200078e0a17 */
[----:B--2---:R-:W-:Y:S01]  /*9f70*/  SHF.R.U32.HI R5, RZ, R12, R17 ;  /* 0x0000000cff057219 */ /* 0x004fe20000011611 */
[----:B------:R-:W-:Y:S01]  /*9f80*/  ULDC UR7, c[0x0][0x154] ;  /* 0x0000550000077ab9 */ /* 0x000fe20000000800 */
[----:B------:R-:W-:Y:S01]  /*9f90*/  IADD3 R7, P0, RZ, -R19, RZ ;  /* 0x80000013ff077210 */ /* 0x000fe20007f1e0ff */
[----:B------:R-:W-:Y:S02]  /*9fa0*/  IMAD R25, R25, R23, R22 ;  /* 0x0000001719197224 */ /* 0x000fe400078e0216 */
[----:B------:R-:W0:Y:S01]  /*9fb0*/  LDC R16, c[0x0][0x718] ;  /* 0x0001c600ff107b82 */ /* 0x000e220000000800 */
[----:B------:R-:W-:Y:S02]  /*9fc0*/  IMAD.MOV.U32 R11, RZ, RZ, 0x1 ;  /* 0x00000001ff0b7424 */ /* 0x000fe400078e00ff */
[----:B------:R-:W-:-:S02]  /*9fd0*/  IMAD.X R5, RZ, RZ, ~R5, P0 ;  /* 0x000000ffff057224 */ /* 0x000fc400000e0e05 */
[----:B------:R-:W-:-:S03]  /*9fe0*/  IMAD.WIDE.U32 R8, R7, R20, R2 ;  /* 0x0000001407087225 */ /* 0x000fc600078e0002 */
[----:B------:R-:W2:Y:S01]  /*9ff0*/  LDC R26, c[0x0][0x708] ;  /* 0x0001c200ff1a7b82 */ /* 0x000ea20000000800 */
[----:B------:R-:W-:-:S04]  /*a000*/  IMAD R10, R5, R20, RZ ;  /* 0x00000014050a7224 */ /* 0x000fc800078e02ff */
[----:B------:R-:W-:Y:S01]  /*a010*/  IMAD R5, R7, R21, R10 ;  /* 0x0000001507057224 */ /* 0x000fe200078e020a */
[----:B------:R-:W-:Y:S02]  /*a020*/  I2FP.F32.U32 R7, R24 ;  /* 0x0000001800077245 */ /* 0x000fe40000201000 */
[----:B------:R-:W3:Y:S01]  /*a030*/  LDC R28, c[0x0][0x758] ;  /* 0x0001d600ff1c7b82 */ /* 0x000ee20000000800 */
[----:B------:R-:W-:Y:S01]  /*a040*/  IMAD.IADD R5, R9, 0x1, R5 ;  /* 0x0000000109057824 */ /* 0x000fe200078e0205 */
[----:B-1----:R-:W-:Y:S01]  /*a050*/  ISETP.NE.U32.AND P0, PT, R30, RZ, PT ;  /* 0x000000ff1e00720c */ /* 0x002fe20003f05070 */
[----:B------:R-:W-:Y:S01]  /*a060*/  FMUL R7, R7, UR7 ;  /* 0x0000000707077c20 */ /* 0x000fe20008400000 */
[----:B------:R-:W-:Y:S02]  /*a070*/  IMAD.MOV.U32 R9, RZ, RZ, -0x1 ;  /* 0xffffffffff097424 */ /* 0x000fe400078e00ff */
[----:B------:R-:W-:Y:S01]  /*a080*/  ISETP.NE.AND.EX P0, PT, R31, RZ, PT, P0 ;  /* 0x000000ff1f00720c */ /* 0x000fe20003f05300 */
[----:B------:R1:W1:Y:S01]  /*a090*/  F2I.U32.TRUNC.NTZ R21, R7 ;  /* 0x0000000700157305 */ /* 0x000262000020f000 */
[----:B------:R-:W1:Y:S01]  /*a0a0*/  LDC R23, c[0x0][0x148] ;  /* 0x00005200ff177b82 */ /* 0x000e620000000800 */
[----:B0-----:R-:W-:-:S02]  /*a0b0*/  SHF.R.U64 R18, R8, R16, R5 ;  /* 0x0000001008127219 */ /* 0x001fc40000001205 */
[----:B------:R-:W-:-:S05]  /*a0c0*/  SHF.R.U32.HI R5, RZ, R16, R5 ;  /* 0x00000010ff057219 */ /* 0x000fca0000011605 */
[----:B------:R-:W0:Y:S01]  /*a0d0*/  LDC R22, c[0x0][0x700] ;  /* 0x0001c000ff167b82 */ /* 0x000e220000000800 */
[-CC-:B--2---:R-:W-:Y:S02]  /*a0e0*/  SHF.R.U64 R12, R18, R26.reuse, R5.reuse ;  /* 0x0000001a120c7219 */ /* 0x184fe40000001205 */
[----:B------:R-:W-:-:S05]  /*a0f0*/  SHF.R.U32.HI R5, RZ, R26, R5 ;  /* 0x0000001aff057219 */ /* 0x000fca0000011605 */
[----:B------:R-:W2:Y:S01]  /*a100*/  LDC R29, c[0x0][0x748] ;  /* 0x0001d200ff1d7b82 */ /* 0x000ea20000000800 */
[-C--:B---3--:R-:W-:Y:S02]  /*a110*/  SHF.L.U32 R8, R9, R28.reuse, RZ ;  /* 0x0000001c09087219 */ /* 0x088fe400000006ff */
[-CC-:B------:R-:W-:Y:S02]  /*a120*/  SHF.R.U64 R20, R12, R28.reuse, R5.reuse ;  /* 0x0000001c0c147219 */ /* 0x180fe40000001205 */
[----:B------:R-:W-:Y:S02]  /*a130*/  SHF.R.U32.HI R9, RZ, R28, R5 ;  /* 0x0000001cff097219 */ /* 0x000fe40000011605 */
[----:B------:R-:W-:Y:S01]  /*a140*/  LOP3.LUT R27, RZ, R8, RZ, 0x33, !PT ;  /* 0x00000008ff1b7212 */ /* 0x000fe200078e33ff */
[----:B------:R-:W3:Y:S01]  /*a150*/  LDC R32, c[0x0][0x738] ;  /* 0x0001ce00ff207b82 */ /* 0x000ee20000000800 */
[----:B------:R-:W-:Y:S01]  /*a160*/  SHF.L.U32 R28, R11, R28, RZ ;  /* 0x0000001c0b1c7219 */ /* 0x000fe200000006ff */
[----:B------:R-:W-:-:S06]  /*a170*/  IMAD.MOV.U32 R8, RZ, RZ, R20 ;  /* 0x000000ffff087224 */ /* 0x000fcc00078e0014 */
[----:B------:R-:W0:Y:S01]  /*a180*/  LDC R33, c[0x0][0x710] ;  /* 0x0001c400ff217b82 */ /* 0x000e220000000800 */
[----:B------:R-:W-:Y:S05]  /*a190*/  @!P0 BRA `(.L_x_251) ;  /* 0x0000000000288947 */ /* 0x000fea0003800000 */
[----:B------:R-:W4:Y:S02]  /*a1a0*/  LDC R5, c[0x0][0x74c] ;  /* 0x0001d300ff057b82 */ /* 0x000f240000000800 */
[----:B----4-:R-:W-:-:S05]  /*a1b0*/  IADD3 R5, P0, R20, R5, RZ ;  /* 0x0000000514057210 */ /* 0x010fca0007f1e0ff */
[----:B-1----:R-:W-:-:S04]  /*a1c0*/  IMAD.X R7, RZ, RZ, R9, P0 ;  /* 0x000000ffff077224 */ /* 0x002fc800000e0609 */
[----:B------:R-:W-:-:S04]  /*a1d0*/  IMAD.WIDE.U32 R8, R7, R30, RZ ;  /* 0x0000001e07087225 */ /* 0x000fc800078e00ff */
[----:B------:R-:W-:-:S04]  /*a1e0*/  IMAD.WIDE.U32 R10, P0, R5, R31, R8 ;  /* 0x0000001f050a7225 */ /* 0x000fc80007800008 */
[----:B------:R-:W-:-:S04]  /*a1f0*/  IMAD.WIDE.U32 R8, R5, R30, RZ ;  /* 0x0000001e05087225 */ /* 0x000fc800078e00ff */
[----:B------:R-:W-:Y:S01]  /*a200*/  IMAD.X R17, RZ, RZ, RZ, P0 ;  /* 0x000000ffff117224 */ /* 0x000fe200000e06ff */
[----:B------:R-:W-:Y:S01]  /*a210*/  IADD3 RZ, P0, R9, R10, RZ ;  /* 0x0000000a09ff7210 */ /* 0x000fe20007f1e0ff */
[----:B------:R-:W-:-:S04]  /*a220*/  IMAD.MOV.U32 R16, RZ, RZ, R11 ;  /* 0x000000ffff107224 */ /* 0x000fc800078e000b */
[----:B------:R-:W-:-:S08]  /*a230*/  IMAD.WIDE.U32.X R8, R7, R31, R16, P0 ;  /* 0x0000001f07087225 */ /* 0x000fd000000e0410 */
.L_x_251:
[----:B--2---:R-:W-:Y:S01]  /*a240*/  SHF.R.U64 R5, R8, R29, R9 ;  /* 0x0000001d08057219 */ /* 0x004fe20000001209 */
[----:B0-----:R-:W-:Y:S01]  /*a250*/  VIADD R9, R22, 0xffffffff ;  /* 0xffffffff16097836 */ /* 0x001fe20000000000 */
[----:B------:R-:W-:Y:S01]  /*a260*/  LOP3.LUT R10, R12, R27, RZ, 0xc0, !PT ;  /* 0x0000001b0c0a7212 */ /* 0x000fe200078ec0ff */
[----:B-1----:R-:W-:Y:S02]  /*a270*/  IMAD.MOV R21, RZ, RZ, -R21 ;  /* 0x000000ffff157224 */ /* 0x002fe400078e0a15 */
[----:B------:R-:W-:Y:S01]  /*a280*/  IMAD.MOV R7, RZ, RZ, -R5 ;  /* 0x000000ffff077224 */ /* 0x000fe200078e0a05 */
[----:B------:R-:W-:Y:S01]  /*a290*/  LOP3.LUT R18, R18, R9, RZ, 0xc0, !PT ;  /* 0x0000000912127212 */ /* 0x000fe200078ec0ff */
[----:B------:R-:W-:Y:S02]  /*a2a0*/  IMAD R10, R28, R5, R10 ;  /* 0x000000051c0a7224 */ /* 0x000fe400078e020a */
[----:B------:R-:W-:Y:S02]  /*a2b0*/  @P3 IMAD R25, R23, R21, R24 ;  /* 0x0000001517193224 */ /* 0x000fe400078e0218 */
[----:B---3--:R-:W-:-:S02]  /*a2c0*/  IMAD R5, R7, R32, R20 ;  /* 0x0000002007057224 */ /* 0x008fc400078e0214 */
[----:B------:R-:W-:Y:S02]  /*a2d0*/  IMAD R10, R10, R33, R25 ;  /* 0x000000210a0a7224 */ /* 0x000fe400078e0219 */
[----:B------:R-:W-:Y:S02]  /*a2e0*/  IMAD R5, R5, R22, R18 ;  /* 0x0000001605057224 */ /* 0x000fe400078e0212 */
[----:B------:R-:W-:-:S03]  /*a2f0*/  IMAD.MOV.U32 R8, RZ, RZ, 0x1 ;  /* 0x00000001ff087424 */ /* 0x000fc600078e00ff */
[----:B------:R-:W-:Y:S02]  /*a300*/  SEL R7, R5, R10, !P3 ;  /* 0x0000000a05077207 */ /* 0x000fe40005800000 */
[----:B------:R-:W-:Y:S01]  /*a310*/  SEL R10, R10, R5, !P3 ;  /* 0x000000050a0a7207 */ /* 0x000fe20005800000 */
[----:B------:R-:W-:-:S07]  /*a320*/  IMAD.MOV.U32 R5, RZ, RZ, R19 ;  /* 0x000000ffff057224 */ /* 0x000fce00078e0013 */
.L_x_249:
[----:B------:R-:W-:-:S13]  /*a330*/  LOP3.LUT P0, RZ, R8, 0xff, RZ, 0xc0, !PT ;  /* 0x000000ff08ff7812 */ /* 0x000fda000780c0ff */
[----:B------:R-:W-:Y:S05]  /*a340*/  @P0 BRA `(.L_x_252) ;  /* 0xffffff6c004c0947 */ /* 0x000fea000383ffff */
[----:B------:R-:W-:Y:S05]  /*a350*/  EXIT ;  /* 0x000000000000794d */ /* 0x000fea0003800000 */
.L_x_4:
[----:B0-----:R-:W-:Y:S01]  /*a360*/  ULDC.64 UR4, c[0x0][0x750] ;  /* 0x0001d40000047ab9 */ /* 0x001fe20000000a00 */
        /* <DEDUP_REMOVED lines=25> */
.L_x_254:
        /* <DEDUP_REMOVED lines=13> */
[----:B------:R-:W3:Y:S02]  /*a5d0*/  F2I.U32.TRUNC.NTZ R14, R14 ;  /* 0x0000000e000e7305 */ /* 0x000ee4000020f000 */
[----:B------:R-:W-:-:S04]  /*a5e0*/  IMAD R9, R9, R21, R10 ;  /* 0x0000001509097224 */ /* 0x000fc800078e020a */
[----:B------:R-:W-:Y:S01]  /*a5f0*/  IMAD.IADD R7, R7, 0x1, R9 ;  /* 0x0000000107077824 */ /* 0x000fe200078e0209 */
[----:B------:R-:W4:Y:S01]  /*a600*/  LDC R20, c[0x0][0x708] ;  /* 0x0001c200ff147b82 */ /* 0x000f220000000800 */
[----:B------:R-:W-:Y:S02]  /*a610*/  I2FP.F32.U32 R9, R11 ;  /* 0x0000000b00097245 */ /* 0x000fe40000201000 */
[----:B0-----:R-:W-:-:S03]  /*a620*/  ISETP.NE.U32.AND P0, PT, R24, RZ, PT ;  /* 0x000000ff1800720c */ /* 0x001fc60003f05070 */
[----:B------:R-:W-:Y:S01]  /*a630*/  FMUL R9, R9, UR4 ;  /* 0x0000000409097c20 */ /* 0x000fe20008400000 */
[----:B------:R-:W-:Y:S01]  /*a640*/  ISETP.NE.AND.EX P0, PT, R25, RZ, PT, P0 ;  /* 0x000000ff1900720c */ /* 0x000fe20003f05300 */
[----:B------:R-:W0:Y:S01]  /*a650*/  LDC R13, c[0x0][0x758] ;  /* 0x0001d600ff0d7b82 */ /* 0x000e220000000800 */
[-CC-:B-1----:R-:W-:Y:S01]  /*a660*/  SHF.R.U64 R10, R6, R12.reuse, R7.reuse ;  /* 0x0000000c060a7219 */ /* 0x182fe20000001207 */
[----:B---3--:R-:W-:Y:S01]  /*a670*/  IMAD.MOV R6, RZ, RZ, -R14 ;  /* 0x000000ffff067224 */ /* 0x008fe200078e0a0e */
[----:B------:R-:W-:Y:S01]  /*a680*/  SHF.R.U32.HI R7, RZ, R12, R7 ;  /* 0x0000000cff077219 */ /* 0x000fe20000011607 */
[----:B------:R1:W3:Y:S01]  /*a690*/  F2I.U32.TRUNC.NTZ R14, R9 ;  /* 0x00000009000e7305 */ /* 0x0002e2000020f000 */
[----:B------:R-:W-:-:S03]  /*a6a0*/  IMAD.MOV.U32 R12, RZ, RZ, -0x1 ;  /* 0xffffffffff0c7424 */ /* 0x000fc600078e00ff */
[----:B------:R-:W1:Y:S01]  /*a6b0*/  LDC R18, c[0x0][0x148] ;  /* 0x00005200ff127b82 */ /* 0x000e620000000800 */
[----:B--2---:R-:W-:Y:S02]  /*a6c0*/  IMAD R22, R15, R6, R8 ;  /* 0x000000060f167224 */ /* 0x004fe400078e0208 */
[----:B------:R-:W-:-:S05]  /*a6d0*/  IMAD.MOV.U32 R8, RZ, RZ, 0x1 ;  /* 0x00000001ff087424 */ /* 0x000fca00078e00ff */
[----:B------:R-:W2:Y:S01]  /*a6e0*/  LDC R21, c[0x0][0x700] ;  /* 0x0001c000ff157b82 */ /* 0x000ea20000000800 */
[-CC-:B----4-:R-:W-:Y:S02]  /*a6f0*/  SHF.R.U64 R17, R10, R20.reuse, R7.reuse ;  /* 0x000000140a117219 */ /* 0x190fe40000001207 */
[----:B------:R-:W-:-:S05]  /*a700*/  SHF.R.U32.HI R6, RZ, R20, R7 ;  /* 0x00000014ff067219 */ /* 0x000fca0000011607 */
[----:B------:R-:W4:Y:S01]  /*a710*/  LDC R23, c[0x0][0x748] ;  /* 0x0001d200ff177b82 */ /* 0x000f220000000800 */
[-CC-:B0-----:R-:W-:Y:S02]  /*a720*/  SHF.R.U64 R19, R17, R13.reuse, R6.reuse ;  /* 0x0000000d11137219 */ /* 0x181fe40000001206 */
[-C--:B------:R-:W-:Y:S02]  /*a730*/  SHF.L.U32 R12, R12, R13.reuse, RZ ;  /* 0x0000000d0c0c7219 */ /* 0x080fe400000006ff */
[-C--:B------:R-:W-:Y:S01]  /*a740*/  SHF.R.U32.HI R7, RZ, R13.reuse, R6 ;  /* 0x0000000dff077219 */ /* 0x080fe20000011606 */
[----:B------:R-:W-:Y:S01]  /*a750*/  IMAD.MOV.U32 R6, RZ, RZ, R19 ;  /* 0x000000ffff067224 */ /* 0x000fe200078e0013 */
[----:B------:R-:W-:Y:S01]  /*a760*/  SHF.L.U32 R20, R8, R13, RZ ;  /* 0x0000000d08147219 */ /* 0x000fe200000006ff */
[----:B------:R-:W0:Y:S01]  /*a770*/  LDC R26, c[0x0][0x738] ;  /* 0x0001ce00ff1a7b82 */ /* 0x000e220000000800 */
[----:B------:R-:W-:-:S07]  /*a780*/  LOP3.LUT R28, RZ, R12, RZ, 0x33, !PT ;  /* 0x0000000cff1c7212 */ /* 0x000fce00078e33ff */
[----:B------:R-:W0:Y:S01]  /*a790*/  LDC R27, c[0x0][0x710] ;  /* 0x0001c400ff1b7b82 */ /* 0x000e220000000800 */
[----:B-1-3--:R-:W-:Y:S05]  /*a7a0*/  @!P0 BRA `(.L_x_255) ;  /* 0x0000000000288947 */ /* 0x00afea0003800000 */
[----:B------:R-:W1:Y:S02]  /*a7b0*/  LDC R6, c[0x0][0x74c] ;  /* 0x0001d300ff067b82 */ /* 0x000e640000000800 */
[----:B-1----:R-:W-:-:S05]  /*a7c0*/  IADD3 R13, P0, R19, R6, RZ ;  /* 0x00000006130d7210 */ /* 0x002fca0007f1e0ff */
[----:B------:R-:W-:-:S04]  /*a7d0*/  IMAD.X R15, RZ, RZ, R7, P0 ;  /* 0x000000ffff0f7224 */ /* 0x000fc800000e0607 */
[----:B------:R-:W-:-:S04]  /*a7e0*/  IMAD.WIDE.U32 R6, R15, R24, RZ ;  /* 0x000000180f067225 */ /* 0x000fc800078e00ff */
[----:B------:R-:W-:-:S04]  /*a7f0*/  IMAD.WIDE.U32 R8, P0, R13, R25, R6 ;  /* 0x000000190d087225 */ /* 0x000fc80007800006 */
[----:B------:R-:W-:Y:S01]  /*a800*/  IMAD.WIDE.U32 R6, R13, R24, RZ ;  /* 0x000000180d067225 */ /* 0x000fe200078e00ff */
[----:B------:R-:W-:-:S03]  /*a810*/  MOV R12, R9 ;  /* 0x00000009000c7202 */ /* 0x000fc60000000f00 */
[----:B------:R-:W-:Y:S01]  /*a820*/  IMAD.X R13, RZ, RZ, RZ, P0 ;  /* 0x000000ffff0d7224 */ /* 0x000fe200000e06ff */
[----:B------:R-:W-:-:S05]  /*a830*/  IADD3 RZ, P0, R7, R8, RZ ;  /* 0x0000000807ff7210 */ /* 0x000fca0007f1e0ff */
[----:B------:R-:W-:-:S08]  /*a840*/  IMAD.WIDE.U32.X R6, R15, R25, R12, P0 ;  /* 0x000000190f067225 */ /* 0x000fd000000e040c */
.L_x_255:
[----:B----4-:R-:W-:Y:S01]  /*a850*/  SHF.R.U64 R7, R6, R23, R7 ;  /* 0x0000001706077219 */ /* 0x010fe20000001207 */
[----:B--2---:R-:W-:Y:S01]  /*a860*/  VIADD R9, R21, 0xffffffff ;  /* 0xffffffff15097836 */ /* 0x004fe20000000000 */
[----:B------:R-:W-:Y:S01]  /*a870*/  LOP3.LUT R6, R17, R28, RZ, 0xc0, !PT ;  /* 0x0000001c11067212 */ /* 0x000fe200078ec0ff */
[----:B------:R-:W-:Y:S02]  /*a880*/  IMAD.MOV R14, RZ, RZ, -R14 ;  /* 0x000000ffff0e7224 */ /* 0x000fe400078e0a0e */
[----:B------:R-:W-:Y:S01]  /*a890*/  IMAD.MOV R8, RZ, RZ, -R7 ;  /* 0x000000ffff087224 */ /* 0x000fe200078e0a07 */
[----:B------:R-:W-:Y:S01]  /*a8a0*/  LOP3.LUT R9, R10, R9, RZ, 0xc0, !PT ;  /* 0x000000090a097212 */ /* 0x000fe200078ec0ff */
[----:B------:R-:W-:Y:S02]  /*a8b0*/  IMAD R7, R20, R7, R6 ;  /* 0x0000000714077224 */ /* 0x000fe400078e0206 */
[----:B------:R-:W-:Y:S02]  /*a8c0*/  @P3 IMAD R22, R18, R14, R11 ;  /* 0x0000000e12163224 */ /* 0x000fe400078e020b */
[----:B0-----:R-:W-:-:S02]  /*a8d0*/  IMAD R6, R8, R26, R19 ;  /* 0x0000001a08067224 */ /* 0x001fc400078e0213 */
[----:B------:R-:W-:Y:S02]  /*a8e0*/  IMAD R7, R7, R27, R22 ;  /* 0x0000001b07077224 */ /* 0x000fe400078e0216 */
[----:B------:R-:W-:Y:S02]  /*a8f0*/  IMAD.MOV.U32 R10, RZ, RZ, 0x1 ;  /* 0x00000001ff0a7424 */ /* 0x000fe400078e00ff */
[----:B------:R-:W-:-:S03]  /*a900*/  IMAD R8, R6, R21, R9 ;  /* 0x0000001506087224 */ /* 0x000fc600078e0209 */
[----:B------:R-:W-:Y:S01]  /*a910*/  PRMT R6, R10, 0x7610, R6 ;  /* 0x000076100a067816 */ /* 0x000fe20000000006 */
[----:B------:R-:W-:Y:S01]  /*a920*/  IMAD.MOV.U32 R10, RZ, RZ, R16 ;  /* 0x000000ffff0a7224 */ /* 0x000fe200078e0010 */
[----:B------:R-:W-:Y:S02]  /*a930*/  SEL R14, R8, R7, !P3 ;  /* 0x00000007080e7207 */ /* 0x000fe40005800000 */
[----:B------:R-:W-:-:S07]  /*a940*/  SEL R7, R7, R8, !P3 ;  /* 0x0000000807077207 */ /* 0x000fce0005800000 */
.L_x_253:
[----:B------:R-:W-:-:S08]  /*a950*/  NOP ;  /* 0x0000000000007918 */ /* 0x000fd00000000000 */
[----:B------:R-:W0:-:S00]  /*a960*/  USETMAXREG.DEALLOC.CTAPOOL 0x28 ;  /* 0x00000028000079c8 */ /* 0x000e0000080e0500 */
[----:B0-----:R-:W-:-:S13]  /*a970*/  ISETP.NE.AND P0, PT, R5, RZ, PT ;  /* 0x000000ff0500720c */ /* 0x001fda0003f05270 */
[----:B------:R-:W-:Y:S05]  /*a980*/  @P0 EXIT ;  /* 0x000000000000094d */ /* 0x000fea0003800000 */
[----:B------:R-:W-:Y:S01]  /*a990*/  LOP3.LUT P0, RZ, R6, 0xff, RZ, 0xc0, !PT ;  /* 0x000000ff06ff7812 */ /* 0x000fe2000780c0ff */
[----:B------:R-:W-:Y:S02]  /*a9a0*/  IMAD.MOV.U32 R5, RZ, RZ, 0x1 ;  /* 0x00000001ff057424 */ /* 0x000fe400078e00ff */
[----:B------:R-:W-:-:S10]  /*a9b0*/  IMAD.MOV.U32 R13, RZ, RZ, RZ ;  /* 0x000000ffff0d7224 */ /* 0x000fd400078e00ff */
[----:B------:R-:W-:Y:S05]  /*a9c0*/  @!P0 BRA `(.L_x_256) ;  /* 0x0000000c00588947 */ /* 0x000fea0003800000 */
[----:B------:R-:W0:Y:S01]  /*a9d0*/  LDC R5, c[0x0][0x28c] ;  /* 0x0000a300ff057b82 */ /* 0x000e220000000800 */
[----:B------:R-:W-:Y:S01]  /*a9e0*/  ULDC UR5, c[0x0][0x758] ;  /* 0x0001d60000057ab9 */ /* 0x000fe20000000800 */
[----:B------:R-:W-:Y:S01]  /*a9f0*/  UMOV UR7, 0xffffffff ;  /* 0xffffffff00077882 */ /* 0x000fe20000000000 */
[----:B------:R-:W-:Y:S01]  /*aa00*/  ULDC UR6, c[0x0][0xc] ;  /* 0x0000030000067ab9 */ /* 0x000fe20000000800 */
[----:B------:R-:W-:Y:S01]  /*aa10*/  USHF.L.U32 UR9, UR7, UR5, URZ ;  /* 0x0000000507097299 */ /* 0x000fe2000800063f */
[C---:B------:R-:W-:Y:S01]  /*aa20*/  LOP3.LUT P2, RZ, R0.reuse, 0x7f, RZ, 0xc0, !PT ;  /* 0x0000007f00ff7812 */ /* 0x040fe2000784c0ff */
[----:B------:R-:W-:Y:S01]  /*aa30*/  UMOV UR8, 0x1 ;  /* 0x0000000100087882 */ /* 0x000fe20000000000 */
[----:B------:R-:W-:Y:S01]  /*aa40*/  ULDC UR7, c[0x0][0x10] ;  /* 0x0000040000077ab9 */ /* 0x000fe20000000800 */
[----:B------:R-:W-:Y:S01]  /*aa50*/  LOP3.LUT P0, RZ, R0, 0x1f, RZ, 0xc0, !PT ;  /* 0x0000001f00ff7812 */ /* 0x000fe2000780c0ff */
[----:B------:R-:W-:Y:S01]  /*aa60*/  UIMAD.WIDE.U32 UR6, UR6, UR7, URZ ;  /* 0x00000007060672a5 */ /* 0x000fe2000f8e003f */
[----:B------:R-:W-:Y:S01]  /*aa70*/  BSSY B0, `(.L_x_256) ;  /* 0x00000cb000007945 */ /* 0x000fe20003800000 */
[----:B------:R-:W-:Y:S01]  /*aa80*/  USHF.L.U32 UR5, UR8, UR5, URZ ;  /* 0x0000000508057299 */ /* 0x000fe2000800063f */
[----:B------:R-:W-:Y:S01]  /*aa90*/  IMAD.MOV.U32 R15, RZ, RZ, 0x1 ;  /* 0x00000001ff0f7424 */ /* 0x000fe200078e00ff */
[----:B------:R-:W-:Y:S01]  /*aaa0*/  LOP3.LUT R16, R4, 0x2, RZ, 0xfc, !PT ;  /* 0x0000000204107812 */ /* 0x000fe200078efcff */
[----:B------:R-:W-:Y:S01]  /*aab0*/  ULDC UR8, c[0x0][0x14] ;  /* 0x0000050000087ab9 */ /* 0x000fe20000000800 */
[----:B------:R-:W-:Y:S01]  /*aac0*/  PLOP3.LUT P0, PT, P0, P2, PT, 0x8a, 0x0 ;  /* 0x000000000000781c */ /* 0x000fe20000705172 */
[----:B------:R-:W-:Y:S01]  /*aad0*/  UIMAD.WIDE.U32 UR30, UR6, UR8, URZ ;  /* 0x00000008061e72a5 */ /* 0x000fe2000f8e003f */
[----:B------:R-:W-:Y:S01]  /*aae0*/  IMAD.MOV.U32 R13, RZ, RZ, RZ ;  /* 0x000000ffff0d7224 */ /* 0x000fe200078e00ff */
[----:B------:R-:W-:Y:S01]  /*aaf0*/  UIMAD UR13, UR7, UR8, URZ ;  /* 0x00000008070d72a4 */ /* 0x000fe2000f8e023f */
[----:B------:R-:W-:Y:S01]  /*ab00*/  ULDC UR4, c[0x0][0x700] ;  /* 0x0001c00000047ab9 */ /* 0x000fe20000000800 */
[----:B------:R-:W-:-:S02]  /*ab10*/  ULOP3.LUT UR21, URZ, UR9, URZ, 0x33, !UPT ;  /* 0x000000093f157292 */ /* 0x000fc4000f8e333f */
[----:B------:R-:W-:Y:S01]  /*ab20*/  UIADD3 UR4, UR4, -0x1, URZ ;  /* 0xffffffff04047890 */ /* 0x000fe2000fffe03f */
[----:B0-----:R-:W-:Y:S01]  /*ab30*/  VIADD R5, R5, 0x3f ;  /* 0x0000003f05057836 */ /* 0x001fe20000000000 */
[----:B------:R-:W-:Y:S01]  /*ab40*/  UIADD3 UR13, UR31, UR13, URZ ;  /* 0x0000000d1f0d7290 */ /* 0x000fe2000fffe03f */
[----:B------:R-:W-:-:S03]  /*ab50*/  ULDC.64 UR32, c[0x0][0x198] ;  /* 0x0000660000207ab9 */ /* 0x000fc60000000a00 */
[----:B------:R-:W-:-:S04]  /*ab60*/  SHF.R.S32.HI R6, RZ, 0x1f, R5 ;  /* 0x0000001fff067819 */ /* 0x000fc80000011405 */
[----:B------:R-:W-:Y:S01]  /*ab70*/  LEA.HI R6, R6, R5, RZ, 0x6 ;  /* 0x0000000506067211 */ /* 0x000fe200078f30ff */
[----:B------:R-:W-:-:S03]  /*ab80*/  IMAD.MOV.U32 R5, RZ, RZ, 0x1 ;  /* 0x00000001ff057424 */ /* 0x000fc600078e00ff */
[----:B------:R-:W-:-:S05]  /*ab90*/  SHF.R.S32.HI R12, RZ, 0x6, R6 ;  /* 0x00000006ff0c7819 */ /* 0x000fca0000011406 */
[----:B------:R-:W-:-:S07]  /*aba0*/  VIADD R0, R12, 0x1 ;  /* 0x000000010c007836 */ /* 0x000fce0000000000 */
.L_x_268:
[----:B------:R-:W-:-:S03]  /*abb0*/  UMOV UR6, 0xffffffff ;  /* 0xffffffff00067882 */ /* 0x000fc60000000000 */
[----:B------:R-:W-:Y:S05]  /*abc0*/  BRA.DIV UR6, `(.L_x_257) ;  /* 0x0000001206d07947 */ /* 0x000fea000b800000 */
[----:B------:R-:W-:-:S13]  /*abd0*/  ELECT P1, URZ, PT ;  /* 0x00000000003f782f */ /* 0x000fda0003820000 */
.L_x_287:
[----:B------:R-:W0:Y:S01]  /*abe0*/  LDC R6, c[0x0][0x28c] ;  /* 0x0000a300ff067b82 */ /* 0x000e220000000800 */
[----:B------:R-:W-:Y:S01]  /*abf0*/  BSSY B1, `(.L_x_258) ;  /* 0x0000042000017945 */ /* 0x000fe20003800000 */
[----:B0-----:R-:W-:-:S13]  /*ac00*/  ISETP.LT.OR P1, PT, R6, 0x1, !P1 ;  /* 0x000000010600780c */ /* 0x001fda0004f21670 */
[----:B------:R-:W-:Y:S05]  /*ac10*/  @P1 BRA `(.L_x_259) ;  /* 0x0000000000fc1947 */ /* 0x000fea0003800000 */
[----:B------:R-:W-:Y:S01]  /*ac20*/  IMAD.SHL.U32 R17, R7, 0x100, RZ ;  /* 0x0000010007117824 */ /* 0x000fe200078e00ff */
[----:B------:R-:W-:Y:S01]  /*ac30*/  CS2R R20, SRZ ;  /* 0x0000000000147805 */ /* 0x000fe2000001ff00 */
[----:B------:R-:W-:Y:S02]  /*ac40*/  IMAD.SHL.U32 R18, R14, 0x80, RZ ;  /* 0x000000800e127824 */ /* 0x000fe400078e00ff */
[----:B------:R-:W-:Y:S02]  /*ac50*/  IMAD.MOV.U32 R6, RZ, RZ, R0 ;  /* 0x000000ffff067224 */ /* 0x000fe400078e0000 */
[----:B------:R-:W-:Y:S02]  /*ac60*/  IMAD.MOV.U32 R7, RZ, RZ, R5 ;  /* 0x000000ffff077224 */ /* 0x000fe400078e0005 */
[----:B------:R-:W-:Y:S02]  /*ac70*/  IMAD.MOV.U32 R8, RZ, RZ, R13 ;  /* 0x000000ffff087224 */ /* 0x000fe400078e000d */
[----:B------:R-:W-:-:S07]  /*ac80*/  IMAD.MOV.U32 R22, RZ, RZ, RZ ;  /* 0x000000ffff167224 */ /* 0x000fce00078e00ff */
.L_x_263:
[----:B------:R-:W0:Y:S01]  /*ac90*/  S2R R14, SR_CgaCtaId ;  /* 0x00000000000e7919 */ /* 0x000e220000008800 */
[----:B------:R-:W-:Y:S01]  /*aca0*/  MOV R9, 0x400 ;  /* 0x0000040000097802 */ /* 0x000fe20000000f00 */
[----:B------:R-:W1:Y:S03]  /*acb0*/  @!P2 LDC R11, c[0x0][0x640] ;  /* 0x00019000ff0bab82 */ /* 0x000e660000000800 */
[----:B0-----:R-:W-:Y:S02]  /*acc0*/  LEA R19, R14, R9, 0x18 ;  /* 0x000000090e137211 */ /* 0x001fe400078ec0ff */
[----:B------:R-:W-:-:S03]  /*acd0*/  SHF.L.U32 R9, R7, 0x1f, RZ ;  /* 0x0000001f07097819 */ /* 0x000fc600000006ff */
[----:B------:R-:W-:-:S04]  /*ace0*/  IMAD R14, R8, 0x8, R19 ;  /* 0x00000008080e7824 */ /* 0x000fc800078e0213 */
[----:B------:R-:W0:Y:S02]  /*acf0*/  SYNCS.PHASECHK.TRANS64.TRYWAIT P1, [R14+URZ+0x60], R9 ;  /* 0x000060090e0075a7 */ /* 0x000e24000802017f */
[----:B01----:R-:W-:Y:S05]  /*ad00*/  @!P1 BRA `(.L_x_260) ;  /* 0x0000001000a09947 */ /* 0x003fea0003800000 */
.L_x_288:
[----:B0-----:R-:W-:Y:S01]  /*ad10*/  PRMT R9, R16, 0x9910, RZ ;  /* 0x0000991010097816 */ /* 0x001fe200000000ff */
[----:B------:R0:W-:Y:S03]  /*ad20*/  @!P2 SYNCS.ARRIVE.TRANS64 RZ, [R14+URZ], R11 ;  /* 0x0000000b0effa9a7 */ /* 0x0001e6000800003f */
[----:B------:R-:W-:-:S13]  /*ad30*/  ISETP.NE.AND P1, PT, R9, 0x2, PT ;  /* 0x000000020900780c */ /* 0x000fda0003f25270 */
[----:B0-----:R-:W-:Y:S05]  /*ad40*/  @P1 BRA `(.L_x_261) ;  /* 0x0000000000041947 */ /* 0x001fea0003800000 */
[----:B------:R-:W-:Y:S01]  /*ad50*/  BPT.TRAP 0x1 ;  /* 0x000000040000795c */ /* 0x000fe20000300000 */
.L_x_261:
[----:B------:R-:W-:Y:S05]  /*ad60*/  @P0 BRA `(.L_x_262) ;  /* 0x0000000000040947 */ /* 0x000fea0003800000 */
[----:B------:R-:W-:Y:S01]  /*ad70*/  BPT.TRAP 0x1 ;  /* 0x000000040000795c */ /* 0x000fe20000300000 */
.L_x_262:
[--C-:B------:R-:W-:Y:S01]  /*ad80*/  IMAD R9, R8, 0x2000, R19.reuse ;  /* 0x0000200008097824 */ /* 0x100fe200078e0213 */
[----:B------:R-:W-:Y:S01]  /*ad90*/  R2UR UR25, R14 ;  /* 0x000000000e1972ca */ /* 0x000fe200000e0000 */
[----:B------:R-:W-:Y:S01]  /*ada0*/  IMAD R19, R8, 0x800, R19 ;  /* 0x0000080008137824 */ /* 0x000fe200078e0213 */
[----:B------:R-:W-:Y:S01]  /*adb0*/  R2UR UR27, R17 ;  /* 0x00000000111b72ca */ /* 0x000fe200000e0000 */
[----:B------:R-:W-:Y:S01]  /*adc0*/  VIADD R6, R6, 0xffffffff ;  /* 0xffffffff06067836 */ /* 0x000fe20000000000 */
[----:B------:R-:W-:Y:S01]  /*add0*/  R2UR UR8, R9 ;  /* 0x00000000090872ca */ /* 0x000fe200000e0000 */
[----:B------:R-:W-:Y:S01]  /*ade0*/  UIADD3 UR6, UP0, UR32, 0xf0, URZ ;  /* 0x000000f020067890 */ /* 0x000fe2000ff1e03f */
[----:B------:R-:W-:Y:S01]  /*adf0*/  R2UR UR16, R19 ;  /* 0x00000000131072ca */ /* 0x000fe200000e0000 */
[----:B------:R-:W-:Y:S01]  /*ae00*/  UIADD3 UR14, UP1, UR32, 0x1f0, URZ ;  /* 0x000001f0200e7890 */ /* 0x000fe2000ff3e03f */
[----:B------:R-:W-:Y:S01]  /*ae10*/  R2UR UR28, R10 ;  /* 0x000000000a1c72ca */ /* 0x000fe200000e0000 */
[----:B------:R-:W-:Y:S01]  /*ae20*/  UIADD3 UR34, UP2, UR32, 0x2f0, URZ ;  /* 0x000002f020227890 */ /* 0x000fe2000ff5e03f */
[----:B------:R-:W-:Y:S01]  /*ae30*/  R2UR UR26, R21 ;  /* 0x00000000151a72ca */ /* 0x000fe200000e0000 */
[----:B------:R-:W-:Y:S01]  /*ae40*/  UIADD3.X UR7, URZ, UR33, URZ, UP0, !UPT ;  /* 0x000000213f077290 */ /* 0x000fe200087fe43f */
[----:B------:R-:W-:Y:S01]  /*ae50*/  R2UR UR19, R22 ;  /* 0x00000000161372ca */ /* 0x000fe200000e0000 */
[----:B------:R-:W-:Y:S01]  /*ae60*/  UIADD3.X UR15, URZ, UR33, URZ, UP1, !UPT ;  /* 0x000000213f0f7290 */ /* 0x000fe20008ffe43f */
[----:B------:R-:W-:Y:S01]  /*ae70*/  R2UR UR10, R20 ;  /* 0x00000000140a72ca */ /* 0x000fe200000e0000 */
[----:B------:R-:W-:Y:S01]  /*ae80*/  VIADD R8, R8, 0x1 ;  /* 0x0000000108087836 */ /* 0x000fe20000000000 */
[----:B------:R-:W-:Y:S01]  /*ae90*/  R2UR UR11, R18 ;  /* 0x00000000120b72ca */ /* 0x000fe200000e0000 */
[----:B------:R-:W-:Y:S01]  /*aea0*/  UIADD3 UR24, UR8, 0x180, URZ ;  /* 0x0000018008187890 */ /* 0x000fe2000fffe03f */
[----:B------:R-:W-:Y:S01]  /*aeb0*/  ISETP.GT.AND P4, PT, R6, 0x1, PT ;  /* 0x000000010600780c */ /* 0x000fe20003f84270 */
[----:B------:R-:W-:Y:S01]  /*aec0*/  UIADD3 UR16, UR16, 0x30180, URZ ;  /* 0x0003018010107890 */ /* 0x000fe2000fffe03f */
[----:B------:R-:W-:Y:S01]  /*aed0*/  ISETP.NE.AND P1, PT, R8, 0xc, PT ;  /* 0x0000000c0800780c */ /* 0x000fe20003f25270 */
[----:B------:R-:W-:Y:S01]  /*aee0*/  UIADD3.X UR35, URZ, UR33, URZ, UP2, !UPT ;  /* 0x000000213f237290 */ /* 0x000fe200097fe43f */
[----:B------:R-:W-:Y:S01]  /*aef0*/  VIADD R22, R22, 0x1 ;  /* 0x0000000116167836 */ /* 0x000fe20000000000 */
[----:B------:R-:W-:Y:S01]  /*af00*/  UIADD3 UR8, UR8, 0x18180, URZ ;  /* 0x0001818008087890 */ /* 0x000fe2000fffe03f */
[----:B------:R-:W-:Y:S01]  /*af10*/  SEL R14, RZ, 0x1, P1 ;  /* 0x00000001ff0e7807 */ /* 0x000fe20000800000 */
[----:B------:R-:W-:Y:S01]  /*af20*/  UMOV UR22, 0x0 ;  /* 0x0000000000167882 */ /* 0x000fe20000000000 */
[----:B------:R-:W-:Y:S01]  /*af30*/  UMOV UR23, 0x10000000 ;  /* 0x1000000000177882 */ /* 0x000fe20000000000 */
[----:B------:R-:W-:Y:S01]  /*af40*/  UMOV UR17, UR25 ;  /* 0x0000001900117c82 */ /* 0x000fe20008000000 */
[----:B------:R-:W-:Y:S01]  /*af50*/  UMOV UR18, UR27 ;  /* 0x0000001b00127c82 */ /* 0x000fe20008000000 */
[----:B------:R-:W-:Y:S01]  /*af60*/  UMOV UR20, UR28 ;  /* 0x0000001c00147c82 */ /* 0x000fe20008000000 */
[----:B------:R0:W-:Y:S01]  /*af70*/  UTMALDG.3D [UR24], [UR6], desc[UR22] ;  /* 0x00001618060075b4 */ /* 0x0001e20008011000 */
[----:B------:R-:W-:Y:S01]  /*af80*/  UMOV UR9, UR25 ;  /* 0x0000001900097c82 */ /* 0x000fe20008000000 */
[----:B------:R-:W-:Y:S01]  /*af90*/  UMOV UR12, UR28 ;  /* 0x0000001c000c7c82 */ /* 0x000fe20008000000 */
[----:B------:R-:W-:Y:S01]  /*afa0*/  LOP3.LUT R7, R7, R14, RZ, 0x3c, !PT ;  /* 0x0000000e07077212 */ /* 0x000fe200078e3cff */
[----:B------:R-:W-:Y:S01]  /*afb0*/  VIADD R21, R21, 0x20 ;  /* 0x0000002015157836 */ /* 0x000fe20000000000 */
[----:B------:R-:W-:Y:S01]  /*afc0*/  SEL R8, R8, RZ, P1 ;  /* 0x000000ff08087207 */ /* 0x000fe20000800000 */
[----:B------:R-:W-:Y:S01]  /*afd0*/  VIADD R20, R20, 0x40 ;  /* 0x0000004014147836 */ /* 0x000fe20000000000 */
[----:B------:R0:W-:Y:S01]  /*afe0*/  UTMALDG.3D [UR16], [UR14], desc[UR22] ;  /* 0x000016100e0075b4 */ /* 0x0001e20008011000 */
[----:B------:R0:W-:Y:S02]  /*aff0*/  UTMALDG.3D [UR8], [UR34], desc[UR22] ;  /* 0x00001608220075b4 */ /* 0x0001e40008011000 */
[----:B0-----:R-:W-:Y:S05]  /*b000*/  @P4 BRA `(.L_x_263) ;  /* 0xfffffffc00204947 */ /* 0x001fea000383ffff */
.L_x_259:
[----:B------:R-:W-:Y:S05]  /*b010*/  BSYNC B1 ;  /* 0x0000000000017941 */ /* 0x000fea0003800000 */
.L_x_258:
[----:B------:R-:W-:Y:S01]  /*b020*/  LOP3.LUT P4, RZ, R15, 0xff, RZ, 0xc0, !PT ;  /* 0x000000ff0fff7812 */ /* 0x000fe2000788c0ff */
[----:B------:R-:W-:Y:S01]  /*b030*/  IMAD.IADD R13, R12, 0x1, R13 ;  /* 0x000000010c0d7824 */ /* 0x000fe200078e020d */
[----:B------:R-:W-:Y:S01]  /*b040*/  IADD3 R2, P5, R2, UR30, RZ ;  /* 0x0000001e02027c10 */ /* 0x000fe2000ffbe0ff */
[----:B------:R-:W-:Y:S01]  /*b050*/  ULDC.64 UR6, c[0x0][0x750] ;  /* 0x0001d40000067ab9 */ /* 0x000fe20000000a00 */
[----:B------:R-:W-:Y:S01]  /*b060*/  BSSY B1, `(.L_x_264) ;  /* 0x0000069000017945 */ /* 0x000fe20003800000 */
[----:B------:R-:W-:Y:S01]  /*b070*/  IMAD.MOV.U32 R14, RZ, RZ, -0x1 ;  /* 0xffffffffff0e7424 */ /* 0x000fe200078e00ff */
[----:B------:R-:W-:Y:S01]  /*b080*/  ISETP.GT.U32.AND P1, PT, R13, 0xb, PT ;  /* 0x0000000b0d00780c */ /* 0x000fe20003f24070 */
[----:B------:R-:W-:Y:S01]  /*b090*/  IMAD.MOV.U32 R10, RZ, RZ, -0x1 ;  /* 0xffffffffff0a7424 */ /* 0x000fe200078e00ff */
[----:B------:R-:W-:Y:S02]  /*b0a0*/  IADD3.X R3, R3, UR13, RZ, P5, !PT ;  /* 0x0000000d03037c10 */ /* 0x000fe4000affe4ff */
[----:B------:R-:W-:-:S02]  /*b0b0*/  ISETP.LT.U32.AND P1, PT, R12, 0xc, P1 ;  /* 0x0000000c0c00780c */ /* 0x000fc40000f21070 */
[----:B------:R-:W-:Y:S01]  /*b0c0*/  PRMT R15, RZ, 0x7610, R15 ;  /* 0x00007610ff0f7816 */ /* 0x000fe2000000000f */
[----:B------:R-:W0:Y:S01]  /*b0d0*/  @P4 S2R R7, SR_CgaCtaId ;  /* 0x0000000000074919 */ /* 0x000e220000008800 */
[----:B------:R-:W-:-:S04]  /*b0e0*/  @P4 MOV R6, 0x400 ;  /* 0x0000040000064802 */ /* 0x000fc80000000f00 */
[----:B0-----:R-:W-:Y:S01]  /*b0f0*/  @P4 LEA R8, R7, R6, 0x18 ;  /* 0x0000000607084211 */ /* 0x001fe200078ec0ff */
[----:B------:R-:W-:Y:S01]  /*b100*/  IMAD.WIDE.U32 R6, R13, -0x55555555, RZ ;  /* 0xaaaaaaab0d067825 */ /* 0x000fe200078e00ff */
[----:B------:R-:W-:Y:S02]  /*b110*/  SEL R6, RZ, 0x1, !P1 ;  /* 0x00000001ff067807 */ /* 0x000fe40004800000 */
[----:B------:R-:W-:Y:S01]  /*b120*/  ISETP.GE.U32.AND P1, PT, R2, UR6, PT ;  /* 0x0000000602007c0c */ /* 0x000fe2000bf26070 */
[----:B------:R0:W-:Y:S01]  /*b130*/  @P4 SYNCS.ARRIVE.TRANS64.A1T0 RZ, [R8+URZ+0xd8], RZ ;  /* 0x0000d8ff08ff49a7 */ /* 0x0001e2000810003f */
[----:B------:R-:W-:Y:S02]  /*b140*/  ISETP.GE.U32.AND P4, PT, R12, 0xc, PT ;  /* 0x0000000c0c00780c */ /* 0x000fe40003f86070 */
[----:B------:R-:W-:Y:S02]  /*b150*/  ISETP.GE.U32.AND.EX P1, PT, R3, UR7, PT, P1 ;  /* 0x0000000703007c0c */ /* 0x000fe4000bf26110 */
[----:B------:R-:W-:-:S02]  /*b160*/  LOP3.LUT R5, R5, R6, RZ, 0x3c, !PT ;  /* 0x0000000605057212 */ /* 0x000fc400078e3cff */
[----:B------:R-:W-:Y:S02]  /*b170*/  PRMT R6, RZ, 0x7610, R6 ;  /* 0x00007610ff067816 */ /* 0x000fe40000000006 */
[----:B0-----:R-:W-:Y:S01]  /*b180*/  SHF.R.U32.HI R8, RZ, 0x3, R7 ;  /* 0x00000003ff087819 */ /* 0x001fe20000011607 */
[----:B------:R-:W-:-:S04]  /*b190*/  IMAD.MOV.U32 R7, RZ, RZ, -0x1 ;  /* 0xffffffffff077424 */ /* 0x000fc800078e00ff */
[----:B------:R-:W-:Y:S01]  /*b1a0*/  IMAD R13, R8, -0xc, R13 ;  /* 0xfffffff4080d7824 */ /* 0x000fe200078e020d */
[----:B------:R-:W-:Y:S01]  /*b1b0*/  @P4 LOP3.LUT R5, R5, 0x1, R8, 0x78, !PT ;  /* 0x0000000105054812 */ /* 0x000fe200078e7808 */
[----:B------:R-:W-:Y:S06]  /*b1c0*/  @P1 BRA `(.L_x_265) ;  /* 0x0000000400481947 */ /* 0x000fec0003800000 */
[----:B------:R-:W-:Y:S01]  /*b1d0*/  ULDC.64 UR6, c[0x0][0x728] ;  /* 0x0001ca0000067ab9 */ /* 0x000fe20000000a00 */
[----:B------:R-:W0:Y:S01]  /*b1e0*/  S2R R17, SR_CTAID.X ;  /* 0x0000000000117919 */ /* 0x000e220000002500 */
[----:B------:R-:W-:Y:S01]  /*b1f0*/  ISETP.NE.U32.AND P1, PT, RZ, UR6, PT ;  /* 0x00000006ff007c0c */ /* 0x000fe2000bf25070 */
[----:B------:R-:W-:Y:S01]  /*b200*/  ULDC UR9, c[0x0][0x730] ;  /* 0x0001cc0000097ab9 */ /* 0x000fe20000000800 */
[----:B------:R-:W-:Y:S01]  /*b210*/  IMAD.MOV.U32 R6, RZ, RZ, R2 ;  /* 0x000000ffff067224 */ /* 0x000fe200078e0002 */
[----:B------:R-:W1:Y:S01]  /*b220*/  S2R R14, SR_CTAID.Y ;  /* 0x00000000000e7919 */ /* 0x000e620000002600 */
[----:B------:R-:W-:Y:S01]  /*b230*/  ISETP.NE.AND.EX P1, PT, RZ, UR7, PT, P1 ;  /* 0x00000007ff007c0c */ /* 0x000fe2000bf25310 */
[----:B------:R-:W-:-:S12]  /*b240*/  IMAD.MOV.U32 R7, RZ, RZ, R3 ;  /* 0x000000ffff077224 */ /* 0x000fd800078e0003 */
[----:B------:R-:W-:Y:S05]  /*b250*/  @!P1 BRA `(.L_x_266) ;  /* 0x0000000000289947 */ /* 0x000fea0003800000 */
[----:B------:R-:W-:Y:S02]  /*b260*/  ULDC UR8, c[0x0][0x734] ;  /* 0x0001cd0000087ab9 */ /* 0x000fe40000000800 */
[----:B------:R-:W-:-:S05]  /*b270*/  IADD3 R11, P1, R2, UR8, RZ ;  /* 0x00000008020b7c10 */ /* 0x000fca000ff3e0ff */
[----:B------:R-:W-:-:S04]  /*b280*/  IMAD.X R19, RZ, RZ, R3, P1 ;  /* 0x000000ffff137224 */ /* 0x000fc800008e0603 */
[----:B------:R-:W-:-:S04]  /*b290*/  IMAD.WIDE.U32 R8, R19, UR6, RZ ;  /* 0x0000000613087c25 */ /* 0x000fc8000f8e00ff */
[----:B------:R-:W-:-:S04]  /*b2a0*/  IMAD.WIDE.U32 R8, P1, R11, UR7, R8 ;  /* 0x000000070b087c25 */ /* 0x000fc8000f820008 */
[----:B------:R-:W-:-:S04]  /*b2b0*/  IMAD.WIDE.U32 R10, R11, UR6, RZ ;  /* 0x000000060b0a7c25 */ /* 0x000fc8000f8e00ff */
[----:B------:R-:W-:Y:S01]  /*b2c0*/  IMAD.X R7, RZ, RZ, RZ, P1 ;  /* 0x000000ffff077224 */ /* 0x000fe200008e06ff */
[----:B------:R-:W-:Y:S01]  /*b2d0*/  IADD3 RZ, P1, R11, R8, RZ ;  /* 0x000000080bff7210 */ /* 0x000fe20007f3e0ff */
[----:B------:R-:W-:-:S04]  /*b2e0*/  IMAD.MOV.U32 R6, RZ, RZ, R9 ;  /* 0x000000ffff067224 */ /* 0x000fc800078e0009 */
[----:B------:R-:W-:-:S08]  /*b2f0*/  IMAD.WIDE.U32.X R6, R19, UR7, R6, P1 ;  /* 0x0000000713067c25 */ /* 0x000fd000088e0406 */
.L_x_266:
[--C-:B------:R-:W-:Y:S01]  /*b300*/  SHF.R.U64 R10, R6, UR9, R7.reuse ;  /* 0x00000009060a7c19 */ /* 0x100fe20008001207 */
[----:B------:R-:W-:Y:S01]  /*b310*/  ULDC.64 UR6, c[0x0][0x720] ;  /* 0x0001c80000067ab9 */ /* 0x000fe20000000a00 */
[----:B------:R-:W-:Y:S01]  /*b320*/  SHF.R.U32.HI R6, RZ, UR9, R7 ;  /* 0x00000009ff067c19 */ /* 0x000fe20008011607 */
[----:B------:R-:W2:Y:S01]  /*b330*/  LDC R22, c[0x0][0x144] ;  /* 0x00005100ff167b82 */ /* 0x000ea20000000800 */
[----:B------:R-:W-:Y:S01]  /*b340*/  IADD3 R9, P1, RZ, -R10, RZ ;  /* 0x8000000aff097210 */ /* 0x000fe20007f3e0ff */
[----:B------:R-:W-:Y:S01]  /*b350*/  ULDC.64 UR10, c[0x0][0x740] ;  /* 0x0001d000000a7ab9 */ /* 0x000fe20000000a00 */
[----:B0-----:R-:W-:Y:S01]  /*b360*/  I2FP.F32.U32 R11, R17 ;  /* 0x00000011000b7245 */ /* 0x001fe20000201000 */
[----:B------:R-:W-:Y:S02]  /*b370*/  ULDC UR8, c[0x0][0x708] ;  /* 0x0001c20000087ab9 */ /* 0x000fe40000000800 */
[----:B------:R-:W-:Y:S01]  /*b380*/  IMAD.X R6, RZ, RZ, ~R6, P1 ;  /* 0x000000ffff067224 */ /* 0x000fe200008e0e06 */
[----:B------:R-:W-:Y:S01]  /*b390*/  ISETP.NE.U32.AND P1, PT, RZ, UR10, PT ;  /* 0x0000000aff007c0c */ /* 0x000fe2000bf25070 */
[----:B------:R-:W0:Y:S02]  /*b3a0*/  LDC R19, c[0x0][0x148] ;  /* 0x00005200ff137b82 */ /* 0x000e240000000800 */
[----:B------:R-:W-:Y:S01]  /*b3b0*/  IMAD R8, R6, UR6, RZ ;  /* 0x0000000606087c24 */ /* 0x000fe2000f8e02ff */
[----:B------:R-:W-:Y:S01]  /*b3c0*/  ISETP.NE.AND.EX P1, PT, RZ, UR11, PT, P1 ;  /* 0x0000000bff007c0c */ /* 0x000fe2000bf25310 */
[----:B------:R-:W-:Y:S01]  /*b3d0*/  IMAD.WIDE.U32 R6, R9, UR6, R2 ;  /* 0x0000000609067c25 */ /* 0x000fe2000f8e0002 */
[----:B------:R-:W-:-:S03]  /*b3e0*/  ULDC UR6, c[0x0][0x150] ;  /* 0x0000540000067ab9 */ /* 0x000fc60000000800 */
[----:B------:R-:W-:Y:S02]  /*b3f0*/  IMAD R9, R9, UR7, R8 ;  /* 0x0000000709097c24 */ /* 0x000fe4000f8e0208 */
[----:B------:R-:W-:Y:S01]  /*b400*/  FMUL R8, R11, UR6 ;  /* 0x000000060b087c20 */ /* 0x000fe20008400000 */
[----:B------:R-:W-:Y:S01]  /*b410*/  ULDC UR6, c[0x0][0x718] ;  /* 0x0001c60000067ab9 */ /* 0x000fe20000000800 */
[----:B------:R-:W-:Y:S01]  /*b420*/  ULDC UR7, c[0x0][0x154] ;  /* 0x0000550000077ab9 */ /* 0x000fe20000000800 */
[----:B------:R-:W-:-:S03]  /*b430*/  IMAD.IADD R7, R7, 0x1, R9 ;  /* 0x0000000107077824 */ /* 0x000fc600078e0209 */
[----:B------:R-:W3:Y:S02]  /*b440*/  F2I.U32.TRUNC.NTZ R8, R8 ;  /* 0x0000000800087305 */ /* 0x000ee4000020f000 */
[----:B------:R-:W-:Y:S02]  /*b450*/  SHF.R.U64 R11, R6, UR6, R7 ;  /* 0x00000006060b7c19 */ /* 0x000fe40008001207 */
[----:B-1----:R-:W-:-:S05]  /*b460*/  I2FP.F32.U32 R6, R14 ;  /* 0x0000000e00067245 */ /* 0x002fca0000201000 */
[----:B------:R-:W-:Y:S01]  /*b470*/  FMUL R21, R6, UR7 ;  /* 0x0000000706157c20 */ /* 0x000fe20008400000 */
[----:B------:R-:W-:Y:S01]  /*b480*/  SHF.R.U32.HI R6, RZ, UR6, R7 ;  /* 0x00000006ff067c19 */ /* 0x000fe20008011607 */
[----:B------:R-:W-:-:S03]  /*b490*/  ULDC UR6, c[0x0][0x758] ;  /* 0x0001d60000067ab9 */ /* 0x000fc60000000800 */
[--C-:B------:R-:W-:Y:S01]  /*b4a0*/  SHF.R.U64 R20, R11, UR8, R6.reuse ;  /* 0x000000080b147c19 */ /* 0x100fe20008001206 */
[----:B------:R-:W1:Y:S01]  /*b4b0*/  F2I.U32.TRUNC.NTZ R21, R21 ;  /* 0x0000001500157305 */ /* 0x000e62000020f000 */
[----:B------:R-:W-:Y:S01]  /*b4c0*/  SHF.R.U32.HI R7, RZ, UR8, R6 ;  /* 0x00000008ff077c19 */ /* 0x000fe20008011606 */
[----:B---3--:R-:W-:-:S03]  /*b4d0*/  IMAD.MOV R8, RZ, RZ, -R8 ;  /* 0x000000ffff087224 */ /* 0x008fc600078e0a08 */
[----:B------:R-:W-:Y:S01]  /*b4e0*/  SHF.R.U64 R18, R20, UR6, R7 ;  /* 0x0000000614127c19 */ /* 0x000fe20008001207 */
[----:B--2---:R-:W-:Y:S01]  /*b4f0*/  IMAD R17, R22, R8, R17 ;  /* 0x0000000816117224 */ /* 0x004fe200078e0211 */
[----:B------:R-:W-:-:S03]  /*b500*/  SHF.R.U32.HI R23, RZ, UR6, R7 ;  /* 0x00000006ff177c19 */ /* 0x000fc60008011607 */
[----:B------:R-:W-:Y:S02]  /*b510*/  IMAD.MOV.U32 R6, RZ, RZ, R18 ;  /* 0x000000ffff067224 */ /* 0x000fe400078e0012 */
[----:B------:R-:W-:Y:S01]  /*b520*/  IMAD.MOV.U32 R7, RZ, RZ, R23 ;  /* 0x000000ffff077224 */ /* 0x000fe200078e0017 */
[----:B-1----:R-:W-:Y:S06]  /*b530*/  @!P1 BRA `(.L_x_267) ;  /* 0x0000000000289947 */ /* 0x002fec0003800000 */
[----:B------:R-:W-:Y:S02]  /*b540*/  ULDC UR6, c[0x0][0x74c] ;  /* 0x0001d30000067ab9 */ /* 0x000fe40000000800 */
[----:B------:R-:W-:-:S05]  /*b550*/  IADD3 R7, P1, R18, UR6, RZ ;  /* 0x0000000612077c10 */ /* 0x000fca000ff3e0ff */
[----:B------:R-:W-:-:S04]  /*b560*/  IMAD.X R23, RZ, RZ, R23, P1 ;  /* 0x000000ffff177224 */ /* 0x000fc800008e0617 */
[----:B------:R-:W-:-:S04]  /*b570*/  IMAD.WIDE.U32 R8, R23, UR10, RZ ;  /* 0x0000000a17087c25 */ /* 0x000fc8000f8e00ff */
[----:B------:R-:W-:-:S04]  /*b580*/  IMAD.WIDE.U32 R8, P1, R7, UR11, R8 ;  /* 0x0000000b07087c25 */ /* 0x000fc8000f820008 */
[----:B------:R-:W-:-:S04]  /*b590*/  IMAD.WIDE.U32 R6, R7, UR10, RZ ;  /* 0x0000000a07067c25 */ /* 0x000fc8000f8e00ff */
[----:B------:R-:W-:Y:S01]  /*b5a0*/  IMAD.MOV.U32 R6, RZ, RZ, R9 ;  /* 0x000000ffff067224 */ /* 0x000fe200078e0009 */
[----:B------:R-:W-:Y:S01]  /*b5b0*/  IADD3 RZ, P4, R7, R8, RZ ;  /* 0x0000000807ff7210 */ /* 0x000fe20007f9e0ff */
[----:B------:R-:W-:-:S04]  /*b5c0*/  IMAD.X R7, RZ, RZ, RZ, P1 ;  /* 0x000000ffff077224 */ /* 0x000fc800008e06ff */
[----:B------:R-:W-:-:S08]  /*b5d0*/  IMAD.WIDE.U32.X R6, R23, UR11, R6, P4 ;  /* 0x0000000b17067c25 */ /* 0x000fd0000a0e0406 */
.L_x_267:
[----:B------:R-:W-:Y:S01]  /*b5e0*/  ULDC UR6, c[0x0][0x748] ;  /* 0x0001d20000067ab9 */ /* 0x000fe20000000800 */
[----:B------:R-:W-:Y:S01]  /*b5f0*/  LOP3.LUT R20, R20, UR21, RZ, 0xc0, !PT ;  /* 0x0000001514147c12 */ /* 0x000fe2000f8ec0ff */
[----:B------:R-:W-:Y:S01]  /*b600*/  IMAD.MOV R21, RZ, RZ, -R21 ;  /* 0x000000ffff157224 */ /* 0x000fe200078e0a15 */
[----:B------:R-:W-:Y:S01]  /*b610*/  SHF.R.U64 R7, R6, UR6, R7 ;  /* 0x0000000606077c19 */ /* 0x000fe20008001207 */
[----:B------:R-:W-:Y:S01]  /*b620*/  ULDC UR6, c[0x0][0x738] ;  /* 0x0001ce0000067ab9 */ /* 0x000fe20000000800 */
[----:B------:R-:W-:Y:S01]  /*b630*/  LOP3.LUT R11, R11, UR4, RZ, 0xc0, !PT ;  /* 0x000000040b0b7c12 */ /* 0x000fe2000f8ec0ff */
[----:B0-----:R-:W-:Y:S01]  /*b640*/  @P3 IMAD R17, R19, R21, R14 ;  /* 0x0000001513113224 */ /* 0x001fe200078e020e */
[----:B------:R-:W-:Y:S01]  /*b650*/  ULDC UR7, c[0x0][0x710] ;  /* 0x0001c40000077ab9 */ /* 0x000fe20000000800 */
[----:B------:R-:W-:Y:S02]  /*b660*/  IMAD.MOV R9, RZ, RZ, -R7 ;  /* 0x000000ffff097224 */ /* 0x000fe400078e0a07 */
[----:B------:R-:W-:-:S02]  /*b670*/  IMAD R20, R7, UR5, R20 ;  /* 0x0000000507147c24 */ /* 0x000fc4000f8e0214 */
[----:B------:R-:W-:Y:S01]  /*b680*/  IMAD R18, R9, UR6, R18 ;  /* 0x0000000609127c24 */ /* 0x000fe2000f8e0212 */
[----:B------:R-:W-:Y:S01]  /*b690*/  ULDC UR6, c[0x0][0x700] ;  /* 0x0001c00000067ab9 */ /* 0x000fe20000000800 */
[----:B------:R-:W-:Y:S02]  /*b6a0*/  IMAD R17, R20, UR7, R17 ;  /* 0x0000000714117c24 */ /* 0x000fe4000f8e0211 */
[----:B------:R-:W-:Y:S02]  /*b6b0*/  IMAD R18, R18, UR6, R11 ;  /* 0x0000000612127c24 */ /* 0x000fe4000f8e020b */
[----:B------:R-:W-:-:S03]  /*b6c0*/  IMAD.MOV.U32 R6, RZ, RZ, 0x1 ;  /* 0x00000001ff067424 */ /* 0x000fc600078e00ff */
[----:B------:R-:W-:Y:S02]  /*b6d0*/  SEL R14, R18, R17, !P3 ;  /* 0x00000011120e7207 */ /* 0x000fe40005800000 */
[----:B------:R-:W-:-:S07]  /*b6e0*/  SEL R7, R17, R18, !P3 ;  /* 0x0000001211077207 */ /* 0x000fce0005800000 */
.L_x_265:
[----:B------:R-:W-:Y:S05]  /*b6f0*/  BSYNC B1 ;  /* 0x0000000000017941 */ /* 0x000fea0003800000 */
.L_x_264:
[----:B------:R-:W-:-:S13]  /*b700*/  LOP3.LUT P1, RZ, R6, 0xff, RZ, 0xc0, !PT ;  /* 0x000000ff06ff7812 */ /* 0x000fda000782c0ff */
[----:B------:R-:W-:Y:S05]  /*b710*/  @P1 BRA `(.L_x_268) ;  /* 0xfffffff400241947 */ /* 0x000fea000383ffff */
[----:B------:R-:W-:Y:S05]  /*b720*/  BSYNC B0 ;  /* 0x0000000000007941 */ /* 0x000fea0003800000 */
.L_x_256:
[----:B------:R-:W-:-:S03]  /*b730*/  UMOV UR6, 0xffffffff ;  /* 0xffffffff00067882 */ /* 0x000fc60000000000 */
[----:B------:R-:W-:Y:S05]  /*b740*/  BRA.DIV UR6, `(.L_x_269) ;  /* 0x0000000a06247947 */ /* 0x000fea000b800000 */
[----:B------:R-:W-:-:S13]  /*b750*/  ELECT P0, URZ, PT ;  /* 0x00000000003f782f */ /* 0x000fda0003800000 */
.L_x_291:
[----:B------:R-:W-:Y:S04]  /*b760*/  BSSY B0, `(.L_x_270) ;  /* 0x0000073000007945 */ /* 0x000fe80003800000 */
[----:B------:R-:W-:Y:S05]  /*b770*/  @!P0 BRA `(.L_x_271) ;  /* 0x0000000400c48947 */ /* 0x000fea0003800000 */
[----:B------:R-:W-:-:S04]  /*b780*/  LOP3.LUT R4, R4, 0x2, RZ, 0xfc, !PT ;  /* 0x0000000204047812 */ /* 0x000fc800078efcff */
[----:B------:R-:W-:-:S13]  /*b790*/  ISETP.NE.AND P0, PT, R4, 0x3, PT ;  /* 0x000000030400780c */ /* 0x000fda0003f05270 */
[----:B------:R-:W-:Y:S05]  /*b7a0*/  @!P0 BRA `(.L_x_272) ;  /* 0x0000000000048947 */ /* 0x000fea0003800000 */
[----:B------:R-:W-:Y:S01]  /*b7b0*/  BPT.TRAP 0x1 ;  /* 0x000000040000795c */ /* 0x000fe20000300000 */
.L_x_272:
[----:B------:R-:W0:Y:S01]  /*b7c0*/  S2R R3, SR_CgaCtaId ;  /* 0x0000000000037919 */ /* 0x000e220000008800 */
[----:B------:R-:W-:-:S04]  /*b7d0*/  MOV R0, 0x400 ;  /* 0x0000040000007802 */ /* 0x000fc80000000f00 */
[----:B0-----:R-:W-:Y:S02]  /*b7e0*/  LEA R0, R3, R0, 0x18 ;  /* 0x0000000003007211 */ /* 0x001fe400078ec0ff */
[----:B------:R-:W-:-:S03]  /*b7f0*/  SHF.L.U32 R3, R5, 0x1f, RZ ;  /* 0x0000001f05037819 */ /* 0x000fc600000006ff */
[----:B------:R-:W-:-:S04]  /*b800*/  VIADD R0, R0, 0x60 ;  /* 0x0000006000007836 */ /* 0x000fc80000000000 */
[C---:B------:R-:W-:Y:S02]  /*b810*/  IMAD R6, R13.reuse, 0x8, R0 ;  /* 0x000000080d067824 */ /* 0x040fe400078e0200 */
[----:B------:R-:W-:Y:S02]  /*b820*/  VIADD R13, R13, 0x1 ;  /* 0x000000010d0d7836 */ /* 0x000fe40000000000 */
[----:B------:R-:W0:Y:S03]  /*b830*/  SYNCS.PHASECHK.TRANS64.TRYWAIT P0, [R6+URZ], R3 ;  /* 0x00000003060075a7 */ /* 0x000e26000800017f */
[----:B------:R-:W-:-:S04]  /*b840*/  ISETP.NE.AND P1, PT, R13, 0xc, PT ;  /* 0x0000000c0d00780c */ /* 0x000fc80003f25270 */
[----:B------:R-:W-:Y:S02]  /*b850*/  SEL R2, RZ, 0x1, P1 ;  /* 0x00000001ff027807 */ /* 0x000fe40000800000 */
[----:B------:R-:W-:Y:S02]  /*b860*/  SEL R13, R13, RZ, P1 ;  /* 0x000000ff0d0d7207 */ /* 0x000fe40000800000 */
[----:B------:R-:W-:-:S03]  /*b870*/  LOP3.LUT R8, R5, R2, RZ, 0x3c, !PT ;  /* 0x0000000205087212 */ /* 0x000fc600078e3cff */
[----:B------:R-:W-:Y:S01]  /*b880*/  IMAD R7, R13, 0x8, R0 ;  /* 0x000000080d077824 */ /* 0x000fe200078e0200 */
[----:B------:R-:W-:Y:S01]  /*b890*/  SHF.L.U32 R4, R8, 0x1f, RZ ;  /* 0x0000001f08047819 */ /* 0x000fe200000006ff */
[----:B0-----:R-:W-:Y:S06]  /*b8a0*/  @!P0 BRA `(.L_x_273) ;  /* 0x0000000400f08947 */ /* 0x001fec0003800000 */
.L_x_292:
[----:B------:R-:W1:Y:S01]  /*b8b0*/  SYNCS.PHASECHK.TRANS64.TRYWAIT P0, [R7+URZ], R4 ;  /* 0x00000004070075a7 */ /* 0x000e62000800017f */
[----:B------:R-:W-:-:S05]  /*b8c0*/  VIADD R2, R13, 0x1 ;  /* 0x000000010d027836 */ /* 0x000fca0000000000 */
[----:B------:R-:W-:-:S04]  /*b8d0*/  ISETP.NE.AND P1, PT, R2, 0xc, PT ;  /* 0x0000000c0200780c */ /* 0x000fc80003f25270 */
[----:B0-----:R-:W-:Y:S02]  /*b8e0*/  SEL R3, RZ, 0x1, P1 ;  /* 0x00000001ff037807 */ /* 0x001fe40000800000 */
[----:B------:R-:W-:Y:S02]  /*b8f0*/  SEL R9, R2, RZ, P1 ;  /* 0x000000ff02097207 */ /* 0x000fe40000800000 */
[----:B------:R-:W-:-:S03]  /*b900*/  LOP3.LUT R8, R8, R3, RZ, 0x3c, !PT ;  /* 0x0000000308087212 */ /* 0x000fc600078e3cff */
[----:B------:R-:W-:Y:S01]  /*b910*/  IMAD R6, R9, 0x8, R0 ;  /* 0x0000000809067824 */ /* 0x000fe200078e0200 */
[----:B------:R-:W-:Y:S01]  /*b920*/  SHF.L.U32 R5, R8, 0x1f, RZ ;  /* 0x0000001f08057819 */ /* 0x000fe200000006ff */
[----:B-1----:R-:W-:Y:S06]  /*b930*/  @!P0 BRA `(.L_x_274) ;  /* 0x0000000400e08947 */ /* 0x002fec0003800000 */
.L_x_293:
[----:B------:R-:W1:Y:S01]  /*b940*/  SYNCS.PHASECHK.TRANS64.TRYWAIT P0, [R6+URZ], R5 ;  /* 0x00000005060075a7 */ /* 0x000e62000800017f */
[----:B------:R-:W-:-:S05]  /*b950*/  VIADD R2, R9, 0x1 ;  /* 0x0000000109027836 */ /* 0x000fca0000000000 */
[----:B------:R-:W-:-:S04]  /*b960*/  ISETP.NE.AND P1, PT, R2, 0xc, PT ;  /* 0x0000000c0200780c */ /* 0x000fc80003f25270 */
[----:B------:R-:W-:Y:S02]  /*b970*/  SEL R3, RZ, 0x1, P1 ;  /* 0x00000001ff037807 */ /* 0x000fe40000800000 */
[----:B0-----:R-:W-:Y:S02]  /*b980*/  SEL R7, R2, RZ, P1 ;  /* 0x000000ff02077207 */ /* 0x001fe40000800000 */
[----:B------:R-:W-:-:S03]  /*b990*/  LOP3.LUT R8, R8, R3, RZ, 0x3c, !PT ;  /* 0x0000000308087212 */ /* 0x000fc600078e3cff */
[----:B------:R-:W-:Y:S01]  /*b9a0*/  IMAD R9, R7, 0x8, R0 ;  /* 0x0000000807097824 */ /* 0x000fe200078e0200 */
[----:B------:R-:W-:Y:S01]  /*b9b0*/  SHF.L.U32 R4, R8, 0x1f, RZ ;  /* 0x0000001f08047819 */ /* 0x000fe200000006ff */
[----:B-1----:R-:W-:Y:S06]  /*b9c0*/  @!P0 BRA `(.L_x_275) ;  /* 0x0000000400d08947 */ /* 0x002fec0003800000 */
.L_x_294:
[----:B------:R-:W1:Y:S01]  /*b9d0*/  SYNCS.PHASECHK.TRANS64.TRYWAIT P0, [R9+URZ], R4 ;  /* 0x00000004090075a7 */ /* 0x000e62000800017f */
[----:B------:R-:W-:-:S05]  /*b9e0*/  VIADD R2, R7, 0x1 ;  /* 0x0000000107027836 */ /* 0x000fca0000000000 */
[----:B------:R-:W-:-:S04]  /*b9f0*/  ISETP.NE.AND P1, PT, R2, 0xc, PT ;  /* 0x0000000c0200780c */ /* 0x000fc80003f25270 */
[----:B------:R-:W-:Y:S02]  /*ba00*/  SEL R3, RZ, 0x1, P1 ;  /* 0x00000001ff037807 */ /* 0x000fe40000800000 */
[----:B------:R-:W-:Y:S02]  /*ba10*/  SEL R7, R2, RZ, P1 ;  /* 0x000000ff02077207 */ /* 0x000fe40000800000 */
[----:B------:R-:W-:-:S03]  /*ba20*/  LOP3.LUT R8, R8, R3, RZ, 0x3c, !PT ;  /* 0x0000000308087212 */ /* 0x000fc600078e3cff */
[----:B0-----:R-:W-:Y:S01]  /*ba30*/  IMAD R6, R7, 0x8, R0 ;  /* 0x0000000807067824 */ /* 0x001fe200078e0200 */
[----:B------:R-:W-:Y:S01]  /*ba40*/  SHF.L.U32 R5, R8, 0x1f, RZ ;  /* 0x0000001f08057819 */ /* 0x000fe200000006ff */
[----:B-1----:R-:W-:Y:S06]  /*ba50*/  @!P0 BRA `(.L_x_276) ;  /* 0x0000000400c08947 */ /* 0x002fec0003800000 */
.L_x_295:
        /* <DEDUP_REMOVED lines=9> */
.L_x_296:
        /* <DEDUP_REMOVED lines=9> */
.L_x_297:
        /* <DEDUP_REMOVED lines=9> */
.L_x_298:
        /* <DEDUP_REMOVED lines=9> */
.L_x_299:
        /* <DEDUP_REMOVED lines=9> */
.L_x_300:
        /* <DEDUP_REMOVED lines=9> */
.L_x_301:
[----:B------:R-:W1:Y:S01]  /*bdc0*/  SYNCS.PHASECHK.TRANS64.TRYWAIT P0, [R6+URZ], R5 ;  /* 0x00000005060075a7 */ /* 0x000e62000800017f */
[----:B------:R-:W-:-:S05]  /*bdd0*/  VIADD R2, R7, 0x1 ;  /* 0x0000000107027836 */ /* 0x000fca0000000000 */
[----:B------:R-:W-:-:S04]  /*bde0*/  ISETP.NE.AND P1, PT, R2, 0xc, PT ;  /* 0x0000000c0200780c */ /* 0x000fc80003f25270 */
[----:B0-----:R-:W-:Y:S02]  /*bdf0*/  SEL R4, RZ, 0x1, P1 ;  /* 0x00000001ff047807 */ /* 0x001fe40000800000 */
[----:B------:R-:W-:Y:S02]  /*be00*/  SEL R3, R2, RZ, P1 ;  /* 0x000000ff02037207 */ /* 0x000fe40000800000 */
[----:B------:R-:W-:Y:S01]  /*be10*/  LOP3.LUT R4, R11, R4, RZ, 0x3c, !PT ;  /* 0x000000040b047212 */ /* 0x000fe200078e3cff */
[----:B-1----:R-:W-:Y:S06]  /*be20*/  @!P0 BRA `(.L_x_283) ;  /* 0x0000000400588947 */ /* 0x002fec0003800000 */
.L_x_302:
[----:B------:R-:W-:Y:S01]  /*be30*/  IMAD R3, R3, 0x8, R0 ;  /* 0x0000000803037824 */ /* 0x000fe200078e0200 */
[----:B------:R-:W-:-:S07]  /*be40*/  SHF.L.U32 R0, R4, 0x1f, RZ ;  /* 0x0000001f04007819 */ /* 0x000fce00000006ff */
.L_x_284:
[----:B-1----:R1:W2:Y:S02]  /*be50*/  SYNCS.PHASECHK.TRANS64.TRYWAIT P0, [R3+URZ], R0 ;  /* 0x00000000030075a7 */ /* 0x0022a4000800017f */
[----:B--2---:R-:W-:Y:S05]  /*be60*/  @!P0 NANOSLEEP.SYNCS 0x989680 ;  /* 0x009896800000895d */ /* 0x004fea0003900000 */
[----:B------:R-:W2:Y:S02]  /*be70*/  @!P0 SYNCS.PHASECHK.TRANS64 P0, [R3+URZ], R0 ;  /* 0x00000000030085a7 */ /* 0x000ea4000800007f */
[----:B--2---:R-:W-:Y:S05]  /*be80*/  @!P0 BRA `(.L_x_284) ;  /* 0xfffffffc00f08947 */ /* 0x004fea000383ffff */
.L_x_271:
[----:B------:R-:W-:Y:S05]  /*be90*/  BSYNC B0 ;  /* 0x0000000000007941 */ /* 0x000fea0003800000 */
.L_x_270:
[----:B------:R-:W-:Y:S05]  /*bea0*/  EXIT ;  /* 0x000000000000794d */ /* 0x000fea0003800000 */
.L_x_18:
[----:B-1----:R-:W-:-:S04]  /*beb0*/  IMAD.U32 R12, RZ, RZ, UR8 ;  /* 0x00000008ff0c7e24 */ /* 0x002fc8000f8e00ff */
[----:B------:R1:W4:Y:S03]  /*bec0*/  SYNCS.PHASECHK.TRANS64.TRYWAIT P0, [R12+URZ], R11 ;  /* 0x0000000b0c0075a7 */ /* 0x000326000800017f */
[----:B----4-:R-:W-:Y:S05]  /*bed0*/  @!P0 NANOSLEEP.SYNCS 0x989680 ;  /* 0x009896800000895d */ /* 0x010fea0003900000 */
[----:B------:R-:W4:Y:S02]  /*bee0*/  @!P0 SYNCS.PHASECHK.TRANS64 P0, [R12+URZ], R11 ;  /* 0x0000000b0c0085a7 */ /* 0x000f24000800007f */
[----:B----4-:R-:W-:Y:S05]  /*bef0*/  @!P0 BRA `(.L_x_18) ;  /* 0xfffffffc00ec8947 */ /* 0x010fea000383ffff */
[----:B------:R-:W-:Y:S05]  /*bf00*/  BRA `(.L_x_17) ;  /* 0xffffff5800087947 */ /* 0x000fea000383ffff */
.L_x_257:
[----:B------:R-:W-:Y:S01]  /*bf10*/  BSSY B1, `(.L_x_285) ;  /* 0x0000006000017945 */ /* 0x000fe20003800000 */
[----:B------:R-:W-:-:S07]  /*bf20*/  IMAD.MOV.U32 R6, RZ, RZ, -0x1 ;  /* 0xffffffffff067424 */ /* 0x000fce00078e00ff */
[----:B------:R-:W-:Y:S05]  /*bf30*/  WARPSYNC.COLLECTIVE R6, `(.L_x_286) ;  /* 0x00000000060c7348 */ /* 0x000fea0003c00000 */
[----:B------:R-:W-:Y:S02]  /*bf40*/  ELECT P1, UR62, PT ;  /* 0x00000000003e782f */ /* 0x000fe40003820000 */
[----:B------:R-:W-:Y:S01]  /*bf50*/  MOV R6, UR62 ;  /* 0x0000003e00067c02 */ /* 0x000fe20008000f00 */
[----:B------:R-:W-:Y:S10]  /*bf60*/  ENDCOLLECTIVE ;  /* 0x000000000000791b */ /* 0x000ff40003800000 */
.L_x_286:
[----:B------:R-:W-:Y:S05]  /*bf70*/  BSYNC B1 ;  /* 0x0000000000017941 */ /* 0x000fea0003800000 */
.L_x_285:
[----:B------:R-:W-:Y:S05]  /*bf80*/  BRA `(.L_x_287) ;  /* 0xffffffec00147947 */ /* 0x000fea000383ffff */
.L_x_260:
[----:B0-----:R0:W1:Y:S02]  /*bf90*/  SYNCS.PHASECHK.TRANS64.TRYWAIT P1, [R14+URZ+0x60], R9 ;  /* 0x000060090e0075a7 */ /* 0x001064000802017f */
[----:B-1----:R-:W-:Y:S05]  /*bfa0*/  @!P1 NANOSLEEP.SYNCS 0x989680 ;  /* 0x009896800000995d */ /* 0x002fea0003900000 */
[----:B------:R-:W1:Y:S02]  /*bfb0*/  @!P1 SYNCS.PHASECHK.TRANS64 P1, [R14+URZ+0x60], R9 ;  /* 0x000060090e0095a7 */ /* 0x000e64000802007f */
[----:B-1----:R-:W-:Y:S05]  /*bfc0*/  @!P1 BRA `(.L_x_260) ;  /* 0xfffffffc00f09947 */ /* 0x002fea000383ffff */
[----:B------:R-:W-:Y:S05]  /*bfd0*/  BRA `(.L_x_288) ;  /* 0xffffffec004c7947 */ /* 0x000fea000383ffff */
.L_x_269:
[----:B------:R-:W-:Y:S01]  /*bfe0*/  BSSY B0, `(.L_x_289) ;  /* 0x0000006000007945 */ /* 0x000fe20003800000 */
[----:B------:R-:W-:-:S07]  /*bff0*/  IMAD.MOV.U32 R6, RZ, RZ, -0x1 ;  /* 0xffffffffff067424 */ /* 0x000fce00078e00ff */
[----:B------:R-:W-:Y:S05]  /*c000*/  WARPSYNC.COLLECTIVE R6, `(.L_x_290) ;  /* 0x00000000060c7348 */ /* 0x000fea0003c00000 */
[----:B------:R-:W-:Y:S02]  /*c010*/  ELECT P1, UR62, PT ;  /* 0x00000000003e782f */ /* 0x000fe40003820000 */
[----:B------:R-:W-:Y:S01]  /*c020*/  MOV R6, UR62 ;  /* 0x0000003e00067c02 */ /* 0x000fe20008000f00 */
[----:B------:R-:W-:Y:S10]  /*c030*/  ENDCOLLECTIVE ;  /* 0x000000000000791b */ /* 0x000ff40003800000 */
.L_x_290:
[----:B------:R-:W-:Y:S05]  /*c040*/  BSYNC B0 ;  /* 0x0000000000007941 */ /* 0x000fea0003800000 */
.L_x_289:
[----:B------:R-:W-:Y:S01]  /*c050*/  PLOP3.LUT P0, PT, P1, PT, PT, 0x80, 0x0 ;  /* 0x000000000000781c */ /* 0x000fe20000f0f070 */
[----:B------:R-:W-:-:S12]  /*c060*/  BRA `(.L_x_291) ;  /* 0xfffffff400bc7947 */ /* 0x000fd8000383ffff */
.L_x_273:
[----:B0-----:R0:W1:Y:S02]  /*c070*/  SYNCS.PHASECHK.TRANS64.TRYWAIT P0, [R6+URZ], R3 ;  /* 0x00000003060075a7 */ /* 0x001064000800017f */
[----:B-1----:R-:W-:Y:S05]  /*c080*/  @!P0 NANOSLEEP.SYNCS 0x989680 ;  /* 0x009896800000895d */ /* 0x002fea0003900000 */
[----:B------:R-:W1:Y:S02]  /*c090*/  @!P0 SYNCS.PHASECHK.TRANS64 P0, [R6+URZ], R3 ;  /* 0x00000003060085a7 */ /* 0x000e64000800007f */
[----:B-1----:R-:W-:Y:S05]  /*c0a0*/  @!P0 BRA `(.L_x_273) ;  /* 0xfffffffc00f08947 */ /* 0x002fea000383ffff */
[----:B------:R-:W-:Y:S05]  /*c0b0*/  BRA `(.L_x_292) ;  /* 0xfffffff400fc7947 */ /* 0x000fea000383ffff */
.L_x_274:
[----:B0-----:R0:W1:Y:S02]  /*c0c0*/  SYNCS.PHASECHK.TRANS64.TRYWAIT P0, [R7+URZ], R4 ;  /* 0x00000004070075a7 */ /* 0x001064000800017f */
[----:B-1----:R-:W-:Y:S05]  /*c0d0*/  @!P0 NANOSLEEP.SYNCS 0x989680 ;  /* 0x009896800000895d */ /* 0x002fea0003900000 */
[----:B------:R-:W1:Y:S02]  /*c0e0*/  @!P0 SYNCS.PHASECHK.TRANS64 P0, [R7+URZ], R4 ;  /* 0x00000004070085a7 */ /* 0x000e64000800007f */
[----:B-1----:R-:W-:Y:S05]  /*c0f0*/  @!P0 BRA `(.L_x_274) ;  /* 0xfffffffc00f08947 */ /* 0x002fea000383ffff */
[----:B------:R-:W-:Y:S05]  /*c100*/  BRA `(.L_x_293) ;  /* 0xfffffff8000c7947 */ /* 0x000fea000383ffff */
.L_x_275:
[----:B0-----:R0:W1:Y:S02]  /*c110*/  SYNCS.PHASECHK.TRANS64.TRYWAIT P0, [R6+URZ], R5 ;  /* 0x00000005060075a7 */ /* 0x001064000800017f */
[----:B-1----:R-:W-:Y:S05]  /*c120*/  @!P0 NANOSLEEP.SYNCS 0x989680 ;  /* 0x009896800000895d */ /* 0x002fea0003900000 */
[----:B------:R-:W1:Y:S02]  /*c130*/  @!P0 SYNCS.PHASECHK.TRANS64 P0, [R6+URZ], R5 ;  /* 0x00000005060085a7 */ /* 0x000e64000800007f */
[----:B-1----:R-:W-:Y:S05]  /*c140*/  @!P0 BRA `(.L_x_275) ;  /* 0xfffffffc00f08947 */ /* 0x002fea000383ffff */
[----:B------:R-:W-:Y:S05]  /*c150*/  BRA `(.L_x_294) ;  /* 0xfffffff8001c7947 */ /* 0x000fea000383ffff */
.L_x_276:
[----:B0-----:R0:W1:Y:S02]  /*c160*/  SYNCS.PHASECHK.TRANS64.TRYWAIT P0, [R9+URZ], R4 ;  /* 0x00000004090075a7 */ /* 0x001064000800017f */
[----:B-1----:R-:W-:Y:S05]  /*c170*/  @!P0 NANOSLEEP.SYNCS 0x989680 ;  /* 0x009896800000895d */ /* 0x002fea0003900000 */
[----:B------:R-:W1:Y:S02]  /*c180*/  @!P0 SYNCS.PHASECHK.TRANS64 P0, [R9+URZ], R4 ;  /* 0x00000004090085a7 */ /* 0x000e64000800007f */
[----:B-1----:R-:W-:Y:S05]  /*c190*/  @!P0 BRA `(.L_x_276) ;  /* 0xfffffffc00f08947 */ /* 0x002fea000383ffff */
[----:B------:R-:W-:Y:S05]  /*c1a0*/  BRA `(.L_x_295) ;  /* 0xfffffff8002c7947 */ /* 0x000fea000383ffff */
.L_x_277:
[----:B0-----:R0:W1:Y:S02]  /*c1b0*/  SYNCS.PHASECHK.TRANS64.TRYWAIT P0, [R6+URZ], R5 ;  /* 0x00000005060075a7 */ /* 0x001064000800017f */
[----:B-1----:R-:W-:Y:S05]  /*c1c0*/  @!P0 NANOSLEEP.SYNCS 0x989680 ;  /* 0x009896800000895d */ /* 0x002fea0003900000 */
[----:B------:R-:W1:Y:S02]  /*c1d0*/  @!P0 SYNCS.PHASECHK.TRANS64 P0, [R6+URZ], R5 ;  /* 0x00000005060085a7 */ /* 0x000e64000800007f */
[----:B-1----:R-:W-:Y:S05]  /*c1e0*/  @!P0 BRA `(.L_x_277) ;  /* 0xfffffffc00f08947 */ /* 0x002fea000383ffff */
[----:B------:R-:W-:Y:S05]  /*c1f0*/  BRA `(.L_x_296) ;  /* 0xfffffff8003c7947 */ /* 0x000fea000383ffff */
.L_x_278:
[----:B0-----:R0:W1:Y:S02]  /*c200*/  SYNCS.PHASECHK.TRANS64.TRYWAIT P0, [R9+URZ], R4 ;  /* 0x00000004090075a7 */ /* 0x001064000800017f */
[----:B-1----:R-:W-:Y:S05]  /*c210*/  @!P0 NANOSLEEP.SYNCS 0x989680 ;  /* 0x009896800000895d */ /* 0x002fea0003900000 */
[----:B------:R-:W1:Y:S02]  /*c220*/  @!P0 SYNCS.PHASECHK.TRANS64 P0, [R9+URZ], R4 ;  /* 0x00000004090085a7 */ /* 0x000e64000800007f */
[----:B-1----:R-:W-:Y:S05]  /*c230*/  @!P0 BRA `(.L_x_278) ;  /* 0xfffffffc00f08947 */ /* 0x002fea000383ffff */
[----:B------:R-:W-:Y:S05]  /*c240*/  BRA `(.L_x_297) ;  /* 0xfffffff8004c7947 */ /* 0x000fea000383ffff */
.L_x_279:
[----:B0-----:R0:W1:Y:S02]  /*c250*/  SYNCS.PHASECHK.TRANS64.TRYWAIT P0, [R6+URZ], R5 ;  /* 0x00000005060075a7 */ /* 0x001064000800017f */
[----:B-1----:R-:W-:Y:S05]  /*c260*/  @!P0 NANOSLEEP.SYNCS 0x989680 ;  /* 0x009896800000895d */ /* 0x002fea0003900000 */
[----:B------:R-:W1:Y:S02]  /*c270*/  @!P0 SYNCS.PHASECHK.TRANS64 P0, [R6+URZ], R5 ;  /* 0x00000005060085a7 */ /* 0x000e64000800007f */
[----:B-1----:R-:W-:Y:S05]  /*c280*/  @!P0 BRA `(.L_x_279) ;  /* 0xfffffffc00f08947 */ /* 0x002fea000383ffff */
[----:B------:R-:W-:Y:S05]  /*c290*/  BRA `(.L_x_298) ;  /* 0xfffffff8005c7947 */ /* 0x000fea000383ffff */
.L_x_280:
[----:B0-----:R0:W1:Y:S02]  /*c2a0*/  SYNCS.PHASECHK.TRANS64.TRYWAIT P0, [R9+URZ], R4 ;  /* 0x00000004090075a7 */ /* 0x001064000800017f */
[----:B-1----:R-:W-:Y:S05]  /*c2b0*/  @!P0 NANOSLEEP.SYNCS 0x989680 ;  /* 0x009896800000895d */ /* 0x002fea0003900000 */
[----:B------:R-:W1:Y:S02]  /*c2c0*/  @!P0 SYNCS.PHASECHK.TRANS64 P0, [R9+URZ], R4 ;  /* 0x00000004090085a7 */ /* 0x000e64000800007f */
[----:B-1----:R-:W-:Y:S05]  /*c2d0*/  @!P0 BRA `(.L_x_280) ;  /* 0xfffffffc00f08947 */ /* 0x002fea000383ffff */
[----:B------:R-:W-:Y:S05]  /*c2e0*/  BRA `(.L_x_299) ;  /* 0xfffffff8006c7947 */ /* 0x000fea000383ffff */
.L_x_281:
[----:B0-----:R0:W1:Y:S02]  /*c2f0*/  SYNCS.PHASECHK.TRANS64.TRYWAIT P0, [R6+URZ], R5 ;  /* 0x00000005060075a7 */ /* 0x001064000800017f */
[----:B-1----:R-:W-:Y:S05]  /*c300*/  @!P0 NANOSLEEP.SYNCS 0x989680 ;  /* 0x009896800000895d */ /* 0x002fea0003900000 */
[----:B------:R-:W1:Y:S02]  /*c310*/  @!P0 SYNCS.PHASECHK.TRANS64 P0, [R6+URZ], R5 ;  /* 0x00000005060085a7 */ /* 0x000e64000800007f */
[----:B-1----:R-:W-:Y:S05]  /*c320*/  @!P0 BRA `(.L_x_281) ;  /* 0xfffffffc00f08947 */ /* 0x002fea000383ffff */
[----:B------:R-:W-:Y:S05]  /*c330*/  BRA `(.L_x_300) ;  /* 0xfffffff8007c7947 */ /* 0x000fea000383ffff */
.L_x_282:
[----:B0-----:R0:W1:Y:S02]  /*c340*/  SYNCS.PHASECHK.TRANS64.TRYWAIT P0, [R9+URZ], R4 ;  /* 0x00000004090075a7 */ /* 0x001064000800017f */
[----:B-1----:R-:W-:Y:S05]  /*c350*/  @!P0 NANOSLEEP.SYNCS 0x989680 ;  /* 0x009896800000895d */ /* 0x002fea0003900000 */
[----:B------:R-:W1:Y:S02]  /*c360*/  @!P0 SYNCS.PHASECHK.TRANS64 P0, [R9+URZ], R4 ;  /* 0x00000004090085a7 */ /* 0x000e64000800007f */
[----:B-1----:R-:W-:Y:S05]  /*c370*/  @!P0 BRA `(.L_x_282) ;  /* 0xfffffffc00f08947 */ /* 0x002fea000383ffff */
[----:B------:R-:W-:Y:S05]  /*c380*/  BRA `(.L_x_301) ;  /* 0xfffffff8008c7947 */ /* 0x000fea000383ffff */
.L_x_283:
[----:B0-----:R0:W1:Y:S02]  /*c390*/  SYNCS.PHASECHK.TRANS64.TRYWAIT P0, [R6+URZ], R5 ;  /* 0x00000005060075a7 */ /* 0x001064000800017f */
[----:B-1----:R-:W-:Y:S05]  /*c3a0*/  @!P0 NANOSLEEP.SYNCS 0x989680 ;  /* 0x009896800000895d */ /* 0x002fea0003900000 */
[----:B------:R-:W1:Y:S02]  /*c3b0*/  @!P0 SYNCS.PHASECHK.TRANS64 P0, [R6+URZ], R5 ;  /* 0x00000005060085a7 */ /* 0x000e64000800007f */
[----:B-1----:R-:W-:Y:S05]  /*c3c0*/  @!P0 BRA `(.L_x_283) ;  /* 0xfffffffc00f08947 */ /* 0x002fea000383ffff */
[----:B------:R-:W-:Y:S05]  /*c3d0*/  BRA `(.L_x_302) ;  /* 0xfffffff800947947 */ /* 0x000fea000383ffff */
.L_x_303:
[----:B------:R-:W-:-:S00]  /*c3e0*/  BRA `(.L_x_303) ;  /* 0xfffffffc00fc7947 */ /* 0x000fc0000383ffff */
[----:B------:R-:W-:-:S00]  /*c3f0*/  NOP ;  /* 0x0000000000007918 */ /* 0x000fc00000000000 */
        /* <DEDUP_REMOVED lines=8> */
.L_x_304:


//--------------------- .nv.shared._ZN7cutlass13device_kernelINS_4gemm6kernel13GemmUniversalIN4cute5tupleIJiiiiEEENS1_10collective13CollectiveMmaINS1_40MainloopSm90TmaGmmaWarpSpecializedSparseILi12ENS5_IJNS4_1CILi1EEESB_SB_EEENS1_35KernelTmaWarpSpecializedCooperativeEEENS5_IJNSA_ILi256EEENSA_ILi128EEENSA_ILi64EEEEEEaNS5_IJNS4_6LayoutINS5_IJiNS5_IJNSA_ILi2EEEiEEEiEEENS5_IJlNS5_IJSB_SK_EEElEEEEENSJ_INS5_IJNS5_IJSH_iEEESQ_iEEENS5_IJNS5_IJSH_NSA_ILi4096EEEEEENS5_IJSB_lEEElEEEEEEEEaNS5_IJlSB_lEEENS4_8TiledMMAINS4_8MMA_AtomIJNS4_4SM904GMMA6SPARSE28GMMA_64x128x64_S32S8S8_SS_TNILNS12_9SparseSelE0EEEEEENSJ_INS5_IJSK_SB_SB_EEENS5_IJSB_NSA_ILi0EEES19_EEEEENS5_IJNS4_10UnderscoreES1C_S1C_EEEEENS4_13SM90_TMA_LOADENS4_14ComposedLayoutINS4_7SwizzleILi1ELi4ELi3EEENS4_25smem_sparse_ptr_flag_bitsILi2ELi8EEENSJ_INS5_IJNS5_IJSB_NSA_ILi8EEEEEENS5_IJSK_NSA_ILi32EEEEEEEEENS5_IJNS5_IJS19_SH_EEESN_EEEEEEEvNS4_8identityES1F_NS1G_INS1H_ILi2ELi4ELi3EEENS4_18smem_ptr_flag_bitsILi8EEENSJ_INS5_IJS1L_SH_EEENS5_IJSH_SB_EEEEEEEvS1U_EENS_8epilogue10collective6detail29Sm90TmaWarpSpecializedAdapterINS24_15DefaultEpilogueIiNS5_IJSB_llEEES28_NS23_6thread17LinearCombinationIiLi1EiiLNS29_9ScaleType4KindE0ELNS_15FloatRoundStyleE2EiEENS1_15EpilogueDefaultEEEEEvvEEEEvNT_6ParamsE --------------------------
	.section	.nv.shared._ZN7cutlass13device_kernelINS_4gemm6kernel13GemmUniversalIN4cute5tupleIJiiiiEEENS1_10collective13CollectiveMmaINS1_40MainloopSm90TmaGmmaWarpSpecializedSparseILi12ENS5_IJNS4_1CILi1EEESB_SB_EEENS1_35KernelTmaWarpSpecializedCooperativeEEENS5_IJNSA_ILi256EEENSA_ILi128EEENSA_ILi64EEEEEEaNS5_IJNS4_6LayoutINS5_IJiNS5_IJNSA_ILi2EEEiEEEiEEENS5_IJlNS5_IJSB_SK_EEElEEEEENSJ_INS5_IJNS5_IJSH_iEEESQ_iEEENS5_IJNS5_IJSH_NSA_ILi4096EEEEEENS5_IJSB_lEEElEEEEEEEEaNS5_IJlSB_lEEENS4_8TiledMMAINS4_8MMA_AtomIJNS4_4SM904GMMA6SPARSE28GMMA_64x128x64_S32S8S8_SS_TNILNS12_9SparseSelE0EEEEEENSJ_INS5_IJSK_SB_SB_EEENS5_IJSB_NSA_ILi0EEES19_EEEEENS5_IJNS4_10UnderscoreES1C_S1C_EEEEENS4_13SM90_TMA_LOADENS4_14ComposedLayoutINS4_7SwizzleILi1ELi4ELi3EEENS4_25smem_sparse_ptr_flag_bitsILi2ELi8EEENSJ_INS5_IJNS5_IJSB_NSA_ILi8EEEEEENS5_IJSK_NSA_ILi32EEEEEEEEENS5_IJNS5_IJS19_SH_EEESN_EEEEEEEvNS4_8identityES1F_NS1G_INS1H_ILi2ELi4ELi3EEENS4_18smem_ptr_flag_bitsILi8EEENSJ_INS5_IJS1L_SH_EEENS5_IJSH_SB_EEEEEEEvS1U_EENS_8epilogue10collective6detail29Sm90TmaWarpSpecializedAdapterINS24_15DefaultEpilogueIiNS5_IJSB_llEEES28_NS23_6thread17LinearCombinationIiLi1EiiLNS29_9ScaleType4KindE0ELNS_15FloatRoundStyleE2EiEENS1_15EpilogueDefaultEEEEEvvEEEEvNT_6ParamsE,"aw",@nobits
	.sectionflags	@""
	.align	16
	.zero		1024


//--------------------- .nv.shared.reserved.0     --------------------------
	.section	.nv.shared.reserved.0,"aw",@nobits
	.weak		__nv_reservedSMEM_offset_0_alias
	.size		__nv_reservedSMEM_offset_0_alias, 0, 0
	.other		__nv_reservedSMEM_offset_0_alias,@"STO_CUDA_RESERVED_SHARED STV_DEFAULT"
__nv_reservedSMEM_offset_0_alias:
	.zero		0


//--------------------- .nv.global                --------------------------
	.section	.nv.global,"aw",@nobits
.nv.global:
	.type		_ZN39_INTERNAL_db1add37_4_k_cu_d7c3cccc_32364cute1_E,@object
	.size		_ZN39_INTERNAL_db1add37_4_k_cu_d7c3cccc_32364cute1_E,(_ZN39_INTERNAL_db1add37_4_k_cu_d7c3cccc_32364cuda3std3__45__cpo6cbeginE - _ZN39_INTERNAL_db1add37_4_k_cu_d7c3cccc_32364cute1_E)
_ZN39_INTERNAL_db1add37_4_k_cu_d7c3cccc_32364cute1_E:
	.zero		1
	.type		_ZN39_INTERNAL_db1add37_4_k_cu_d7c3cccc_32364cuda3std3__45__cpo6cbeginE,@object
	.size		_ZN39_INTERNAL_db1add37_4_k_cu_d7c3cccc_32364cuda3std3__45__cpo6cbeginE,(_ZN39_INTERNAL_db1add37_4_k_cu_d7c3cccc_32364cuda3std3__48in_placeE - _ZN39_INTERNAL_db1add37_4_k_cu_d7c3cccc_32364cuda3std3__45__cpo6cbeginE)
_ZN39_INTERNAL_db1add37_4_k_cu_d7c3cccc_32364cuda3std3__45__cpo6cbeginE:
	.zero		1
	.type		_ZN39_INTERNAL_db1add37_4_k_cu_d7c3cccc_32364cuda3std3__48in_placeE,@object
	.size		_ZN39_INTERNAL_db1add37_4_k_cu_d7c3cccc_32364cuda3std3__48in_placeE,(_ZN39_INTERNAL_db1add37_4_k_cu_d7c3cccc_32364cuda3std6ranges3__45__cpo9iter_moveE - _ZN39_INTERNAL_db1add37_4_k_cu_d7c3cccc_32364cuda3std3__48in_placeE)
_ZN39_INTERNAL_db1add37_4_k_cu_d7c3cccc_32364cuda3std3__48in_placeE:
	.zero		1
	.type		_ZN39_INTERNAL_db1add37_4_k_cu_d7c3cccc_32364cuda3std6ranges3__45__cpo9iter_moveE,@object
	.size		_ZN39_INTERNAL_db1add37_4_k_cu_d7c3cccc_32364cuda3std6ranges3__45__cpo9iter_moveE,(_ZN39_INTERNAL_db1add37_4_k_cu_d7c3cccc_32364cuda3std3__45__cpo5beginE - _ZN39_INTERNAL_db1add37_4_k_cu_d7c3cccc_32364cuda3std6ranges3__45__cpo9iter_moveE)
_ZN39_INTERNAL_db1add37_4_k_cu_d7c3cccc_32364cuda3std6ranges3__45__cpo9iter_moveE:
	.zero		1
	.type		_ZN39_INTERNAL_db1add37_4_k_cu_d7c3cccc_32364cuda3std3__45__cpo5beginE,@object
	.size		_ZN39_INTERNAL_db1add37_4_k_cu_d7c3cccc_32364cuda3std3__45__cpo5beginE,(_ZN39_INTERNAL_db1add37_4_k_cu_d7c3cccc_32364cuda3std3__441_GLOBAL__N__db1add37_4_k_cu_d7c3cccc_32366ignoreE - _ZN39_INTERNAL_db1add37_4_k_cu_d7c3cccc_32364cuda3std3__45__cpo5beginE)
_ZN39_INTERNAL_db1add37_4_k_cu_d7c3cccc_32364cuda3std3__45__cpo5beginE:
	.zero		1
	.type		_ZN39_INTERNAL_db1add37_4_k_cu_d7c3cccc_32364cuda3std3__441_GLOBAL__N__db1add37_4_k_cu_d7c3cccc_32366ignoreE,@object
	.size		_ZN39_INTERNAL_db1add37_4_k_cu_d7c3cccc_32364cuda3std3__441_GLOBAL__N__db1add37_4_k_cu_d7c3cccc_32366ignoreE,(_ZN39_INTERNAL_db1add37_4_k_cu_d7c3cccc_32364cute7productE - _ZN39_INTERNAL_db1add37_4_k_cu_d7c3cccc_32364cuda3std3__441_GLOBAL__N__db1add37_4_k_cu_d7c3cccc_32366ignoreE)
_ZN39_INTERNAL_db1add37_4_k_cu_d7c3cccc_32364cuda3std3__441_GLOBAL__N__db1add37_4_k_cu_d7c3cccc_32366ignoreE:
	.zero		1
	.type		_ZN39_INTERNAL_db1add37_4_k_cu_d7c3cccc_32364cute7productE,@object
	.size		_ZN39_INTERNAL_db1add37_4_k_cu_d7c3cccc_32364cute7productE,(_ZN39_INTERNAL_db1add37_4_k_cu_d7c3cccc_32364cuda3std3__45__cpo3endE - _ZN39_INTERNAL_db1add37_4_k_cu_d7c3cccc_32364cute7productE)
_ZN39_INTERNAL_db1add37_4_k_cu_d7c3cccc_32364cute7productE:
	.zero		1
	.type		_ZN39_INTERNAL_db1add37_4_k_cu_d7c3cccc_32364cuda3std3__45__cpo3endE,@object
	.size		_ZN39_INTERNAL_db1add37_4_k_cu_d7c3cccc_32364cuda3std3__45__cpo3endE,(_ZN39_INTERNAL_db1add37_4_k_cu_d7c3cccc_32364cuda3std3__419piecewise_constructE - _ZN39_INTERNAL_db1add37_4_k_cu_d7c3cccc_32364cuda3std3__45__cpo3endE)
_ZN39_INTERNAL_db1add37_4_k_cu_d7c3cccc_32364cuda3std3__45__cpo3endE:
	.zero		1
	.type		_ZN39_INTERNAL_db1add37_4_k_cu_d7c3cccc_32364cuda3std3__419piecewise_constructE,@object
	.size		_ZN39_INTERNAL_db1add37_4_k_cu_d7c3cccc_32364cuda3std3__419piecewise_constructE,(_ZN39_INTERNAL_db1add37_4_k_cu_d7c3cccc_32364cuda3std3__45__cpo4cendE - _ZN39_INTERNAL_db1add37_4_k_cu_d7c3cccc_32364cuda3std3__419piecewise_constructE)
_ZN39_INTERNAL_db1add37_4_k_cu_d7c3cccc_32364cuda3std3__419piecewise_constructE:
	.zero		1
	.type		_ZN39_INTERNAL_db1add37_4_k_cu_d7c3cccc_32364cuda3std3__45__cpo4cendE,@object
	.size		_ZN39_INTERNAL_db1add37_4_k_cu_d7c3cccc_32364cuda3std3__45__cpo4cendE,(_ZN39_INTERNAL_db1add37_4_k_cu_d7c3cccc_32364cuda3std6ranges3__45__cpo4swapE - _ZN39_INTERNAL_db1add37_4_k_cu_d7c3cccc_32364cuda3std3__45__cpo4cendE)
_ZN39_INTERNAL_db1add37_4_k_cu_d7c3cccc_32364cuda3std3__45__cpo4cendE:
	.zero		1
	.type		_ZN39_INTERNAL_db1add37_4_k_cu_d7c3cccc_32364cuda3std6ranges3__45__cpo4swapE,@object
	.size		_ZN39_INTERNAL_db1add37_4_k_cu_d7c3cccc_32364cuda3std6ranges3__45__cpo4swapE,(.L_7 - _ZN39_INTERNAL_db1add37_4_k_cu_d7c3cccc_32364cuda3std6ranges3__45__cpo4swapE)
_ZN39_INTERNAL_db1add37_4_k_cu_d7c3cccc_32364cuda3std6ranges3__45__cpo4swapE:
	.zero		1
.L_7:


//--------------------- .nv.constant0._ZN7cutlass13device_kernelINS_4gemm6kernel13GemmUniversalIN4cute5tupleIJiiiiEEENS1_10collective13CollectiveMmaINS1_40MainloopSm90TmaGmmaWarpSpecializedSparseILi12ENS5_IJNS4_1CILi1EEESB_SB_EEENS1_35KernelTmaWarpSpecializedCooperativeEEENS5_IJNSA_ILi256EEENSA_ILi128EEENSA_ILi64EEEEEEaNS5_IJNS4_6LayoutINS5_IJiNS5_IJNSA_ILi2EEEiEEEiEEENS5_IJlNS5_IJSB_SK_EEElEEEEENSJ_INS5_IJNS5_IJSH_iEEESQ_iEEENS5_IJNS5_IJSH_NSA_ILi4096EEEEEENS5_IJSB_lEEElEEEEEEEEaNS5_IJlSB_lEEENS4_8TiledMMAINS4_8MMA_AtomIJNS4_4SM904GMMA6SPARSE28GMMA_64x128x64_S32S8S8_SS_TNILNS12_9SparseSelE0EEEEEENSJ_INS5_IJSK_SB_SB_EEENS5_IJSB_NSA_ILi0EEES19_EEEEENS5_IJNS4_10UnderscoreES1C_S1C_EEEEENS4_13SM90_TMA_LOADENS4_14ComposedLayoutINS4_7SwizzleILi1ELi4ELi3EEENS4_25smem_sparse_ptr_flag_bitsILi2ELi8EEENSJ_INS5_IJNS5_IJSB_NSA_ILi8EEEEEENS5_IJSK_NSA_ILi32EEEEEEEEENS5_IJNS5_IJS19_SH_EEESN_EEEEEEEvNS4_8identityES1F_NS1G_INS1H_ILi2ELi4ELi3EEENS4_18smem_ptr_flag_bitsILi8EEENSJ_INS5_IJS1L_SH_EEENS5_IJSH_SB_EEEEEEEvS1U_EENS_8epilogue10collective6detail29Sm90TmaWarpSpecializedAdapterINS24_15DefaultEpilogueIiNS5_IJSB_llEEES28_NS23_6thread17LinearCombinationIiLi1EiiLNS29_9ScaleType4KindE0ELNS_15FloatRoundStyleE2EiEENS1_15EpilogueDefaultEEEEEvvEEEEvNT_6ParamsE --------------------------
	.section	.nv.constant0._ZN7cutlass13device_kernelINS_4gemm6kernel13GemmUniversalIN4cute5tupleIJiiiiEEENS1_10collective13CollectiveMmaINS1_40MainloopSm90TmaGmmaWarpSpecializedSparseILi12ENS5_IJNS4_1CILi1EEESB_SB_EEENS1_35KernelTmaWarpSpecializedCooperativeEEENS5_IJNSA_ILi256EEENSA_ILi128EEENSA_ILi64EEEEEEaNS5_IJNS4_6LayoutINS5_IJiNS5_IJNSA_ILi2EEEiEEEiEEENS5_IJlNS5_IJSB_SK_EEElEEEEENSJ_INS5_IJNS5_IJSH_iEEESQ_iEEENS5_IJNS5_IJSH_NSA_ILi4096EEEEEENS5_IJSB_lEEElEEEEEEEEaNS5_IJlSB_lEEENS4_8TiledMMAINS4_8MMA_AtomIJNS4_4SM904GMMA6SPARSE28GMMA_64x128x64_S32S8S8_SS_TNILNS12_9SparseSelE0EEEEEENSJ_INS5_IJSK_SB_SB_EEENS5_IJSB_NSA_ILi0EEES19_EEEEENS5_IJNS4_10UnderscoreES1C_S1C_EEEEENS4_13SM90_TMA_LOADENS4_14ComposedLayoutINS4_7SwizzleILi1ELi4ELi3EEENS4_25smem_sparse_ptr_flag_bitsILi2ELi8EEENSJ_INS5_IJNS5_IJSB_NSA_ILi8EEEEEENS5_IJSK_NSA_ILi32EEEEEEEEENS5_IJNS5_IJS19_SH_EEESN_EEEEEEEvNS4_8identityES1F_NS1G_INS1H_ILi2ELi4ELi3EEENS4_18smem_ptr_flag_bitsILi8EEENSJ_INS5_IJS1L_SH_EEENS5_IJSH_SB_EEEEEEEvS1U_EENS_8epilogue10collective6detail29Sm90TmaWarpSpecializedAdapterINS24_15DefaultEpilogueIiNS5_IJSB_llEEES28_NS23_6thread17LinearCombinationIiLi1EiiLNS29_9ScaleType4KindE0ELNS_15FloatRoundStyleE2EiEENS1_15EpilogueDefaultEEEEEvvEEEEvNT_6ParamsE,"a",@progbits
	.sectionflags	@""
	.align	4
.nv.constant0._ZN7cutlass13device_kernelINS_4gemm6kernel13GemmUniversalIN4cute5tupleIJiiiiEEENS1_10collective13CollectiveMmaINS1_40MainloopSm90TmaGmmaWarpSpecializedSparseILi12ENS5_IJNS4_1CILi1EEESB_SB_EEENS1_35KernelTmaWarpSpecializedCooperativeEEENS5_IJNSA_ILi256EEENSA_ILi128EEENSA_ILi64EEEEEEaNS5_IJNS4_6LayoutINS5_IJiNS5_IJNSA_ILi2EEEiEEEiEEENS5_IJlNS5_IJSB_SK_EEElEEEEENSJ_INS5_IJNS5_IJSH_iEEESQ_iEEENS5_IJNS5_IJSH_NSA_ILi4096EEEEEENS5_IJSB_lEEElEEEEEEEEaNS5_IJlSB_lEEENS4_8TiledMMAINS4_8MMA_AtomIJNS4_4SM904GMMA6SPARSE28GMMA_64x128x64_S32S8S8_SS_TNILNS12_9SparseSelE0EEEEEENSJ_INS5_IJSK_SB_SB_EEENS5_IJSB_NSA_ILi0EEES19_EEEEENS5_IJNS4_10UnderscoreES1C_S1C_EEEEENS4_13SM90_TMA_LOADENS4_14ComposedLayoutINS4_7SwizzleILi1ELi4ELi3EEENS4_25smem_sparse_ptr_flag_bitsILi2ELi8EEENSJ_INS5_IJNS5_IJSB_NSA_ILi8EEEEEENS5_IJSK_NSA_ILi32EEEEEEEEENS5_IJNS5_IJS19_SH_EEESN_EEEEEEEvNS4_8identityES1F_NS1G_INS1H_ILi2ELi4ELi3EEENS4_18smem_ptr_flag_bitsILi8EEENSJ_INS5_IJS1L_SH_EEENS5_IJSH_SB_EEEEEEEvS1U_EENS_8epilogue10collective6detail29Sm90TmaWarpSpecializedAdapterINS24_15DefaultEpilogueIiNS5_IJSB_llEEES28_NS23_6thread17LinearCombinationIiLi1EiiLNS29_9ScaleType4KindE0ELNS_15FloatRoundStyleE2EiEENS1_15EpilogueDefaultEEEEEvvEEEEvNT_6ParamsE:
	.zero		1920


//--------------------- SYMBOLS --------------------------

	.type		.nv.reservedSmem.offset0,@object
	.size		.nv.reservedSmem.offset0,0x4
